//
// Generated by NVIDIA NVVM Compiler
//
// Compiler Build ID: CL-36424714
// Cuda compilation tools, release 13.0, V13.0.88
// Based on NVVM 20.0.0
//

.version 9.0
.target sm_100
.address_size 64

	// .globl	_Z21map_values_kernel_16bPKtPhS1_Piii
.extern .func  (.param .b32 func_retval0) vprintf
(
	.param .b64 vprintf_param_0,
	.param .b64 vprintf_param_1
)
;
.global .align 1 .b8 _ZN34_INTERNAL_45a73b62_4_k_cu_4057d4694cuda3std3__45__cpo5beginE[1];
.global .align 1 .b8 _ZN34_INTERNAL_45a73b62_4_k_cu_4057d4694cuda3std3__45__cpo3endE[1];
.global .align 1 .b8 _ZN34_INTERNAL_45a73b62_4_k_cu_4057d4694cuda3std3__45__cpo6cbeginE[1];
.global .align 1 .b8 _ZN34_INTERNAL_45a73b62_4_k_cu_4057d4694cuda3std3__45__cpo4cendE[1];
.global .align 1 .b8 _ZN34_INTERNAL_45a73b62_4_k_cu_4057d4694cuda3std3__45__cpo6rbeginE[1];
.global .align 1 .b8 _ZN34_INTERNAL_45a73b62_4_k_cu_4057d4694cuda3std3__45__cpo4rendE[1];
.global .align 1 .b8 _ZN34_INTERNAL_45a73b62_4_k_cu_4057d4694cuda3std3__45__cpo7crbeginE[1];
.global .align 1 .b8 _ZN34_INTERNAL_45a73b62_4_k_cu_4057d4694cuda3std3__45__cpo5crendE[1];
.global .align 1 .b8 _ZN34_INTERNAL_45a73b62_4_k_cu_4057d4694cuda3std3__436_GLOBAL__N__45a73b62_4_k_cu_4057d4696ignoreE[1];
.global .align 1 .b8 _ZN34_INTERNAL_45a73b62_4_k_cu_4057d4694cuda3std3__419piecewise_constructE[1];
.global .align 1 .b8 _ZN34_INTERNAL_45a73b62_4_k_cu_4057d4694cuda3std3__48in_placeE[1];
.global .align 1 .b8 _ZN34_INTERNAL_45a73b62_4_k_cu_4057d4694cuda3std3__420unreachable_sentinelE[1];
.global .align 1 .b8 _ZN34_INTERNAL_45a73b62_4_k_cu_4057d4694cuda3std3__47nulloptE[1];
.global .align 1 .b8 _ZN34_INTERNAL_45a73b62_4_k_cu_4057d4694cuda3std3__48unexpectE[1];
.global .align 1 .b8 _ZN34_INTERNAL_45a73b62_4_k_cu_4057d4694cuda3std6ranges3__45__cpo4swapE[1];
.global .align 1 .b8 _ZN34_INTERNAL_45a73b62_4_k_cu_4057d4694cuda3std6ranges3__45__cpo9iter_moveE[1];
.global .align 1 .b8 _ZN34_INTERNAL_45a73b62_4_k_cu_4057d4694cuda3std6ranges3__45__cpo5beginE[1];
.global .align 1 .b8 _ZN34_INTERNAL_45a73b62_4_k_cu_4057d4694cuda3std6ranges3__45__cpo3endE[1];
.global .align 1 .b8 _ZN34_INTERNAL_45a73b62_4_k_cu_4057d4694cuda3std6ranges3__45__cpo6cbeginE[1];
.global .align 1 .b8 _ZN34_INTERNAL_45a73b62_4_k_cu_4057d4694cuda3std6ranges3__45__cpo4cendE[1];
.global .align 1 .b8 _ZN34_INTERNAL_45a73b62_4_k_cu_4057d4694cuda3std6ranges3__45__cpo7advanceE[1];
.global .align 1 .b8 _ZN34_INTERNAL_45a73b62_4_k_cu_4057d4694cuda3std6ranges3__45__cpo9iter_swapE[1];
.global .align 1 .b8 _ZN34_INTERNAL_45a73b62_4_k_cu_4057d4694cuda3std6ranges3__45__cpo4nextE[1];
.global .align 1 .b8 _ZN34_INTERNAL_45a73b62_4_k_cu_4057d4694cuda3std6ranges3__45__cpo4prevE[1];
.global .align 1 .b8 _ZN34_INTERNAL_45a73b62_4_k_cu_4057d4694cuda3std6ranges3__45__cpo4dataE[1];
.global .align 1 .b8 _ZN34_INTERNAL_45a73b62_4_k_cu_4057d4694cuda3std6ranges3__45__cpo5cdataE[1];
.global .align 1 .b8 _ZN34_INTERNAL_45a73b62_4_k_cu_4057d4694cuda3std6ranges3__45__cpo4sizeE[1];
.global .align 1 .b8 _ZN34_INTERNAL_45a73b62_4_k_cu_4057d4694cuda3std6ranges3__45__cpo5ssizeE[1];
.global .align 1 .b8 _ZN34_INTERNAL_45a73b62_4_k_cu_4057d4694cuda3std6ranges3__45__cpo8distanceE[1];
.global .align 1 .b8 _ZN34_INTERNAL_45a73b62_4_k_cu_4057d4696thrust24THRUST_300001_SM_1000_NS8cuda_cub3parE[1];
.global .align 1 .b8 _ZN34_INTERNAL_45a73b62_4_k_cu_4057d4696thrust24THRUST_300001_SM_1000_NS8cuda_cub10par_nosyncE[1];
.global .align 1 .b8 _ZN34_INTERNAL_45a73b62_4_k_cu_4057d4696thrust24THRUST_300001_SM_1000_NS6system6detail10sequential3seqE[1];
.global .align 1 .b8 _ZN34_INTERNAL_45a73b62_4_k_cu_4057d4696thrust24THRUST_300001_SM_1000_NS6system3cpp3parE[1];
.global .align 1 .b8 _ZN34_INTERNAL_45a73b62_4_k_cu_4057d4696thrust24THRUST_300001_SM_1000_NS12placeholders2_1E[1];
.global .align 1 .b8 _ZN34_INTERNAL_45a73b62_4_k_cu_4057d4696thrust24THRUST_300001_SM_1000_NS12placeholders2_2E[1];
.global .align 1 .b8 _ZN34_INTERNAL_45a73b62_4_k_cu_4057d4696thrust24THRUST_300001_SM_1000_NS12placeholders2_3E[1];
.global .align 1 .b8 _ZN34_INTERNAL_45a73b62_4_k_cu_4057d4696thrust24THRUST_300001_SM_1000_NS12placeholders2_4E[1];
.global .align 1 .b8 _ZN34_INTERNAL_45a73b62_4_k_cu_4057d4696thrust24THRUST_300001_SM_1000_NS12placeholders2_5E[1];
.global .align 1 .b8 _ZN34_INTERNAL_45a73b62_4_k_cu_4057d4696thrust24THRUST_300001_SM_1000_NS12placeholders2_6E[1];
.global .align 1 .b8 _ZN34_INTERNAL_45a73b62_4_k_cu_4057d4696thrust24THRUST_300001_SM_1000_NS12placeholders2_7E[1];
.global .align 1 .b8 _ZN34_INTERNAL_45a73b62_4_k_cu_4057d4696thrust24THRUST_300001_SM_1000_NS12placeholders2_8E[1];
.global .align 1 .b8 _ZN34_INTERNAL_45a73b62_4_k_cu_4057d4696thrust24THRUST_300001_SM_1000_NS12placeholders2_9E[1];
.global .align 1 .b8 _ZN34_INTERNAL_45a73b62_4_k_cu_4057d4696thrust24THRUST_300001_SM_1000_NS12placeholders3_10E[1];
.global .align 1 .b8 _ZN34_INTERNAL_45a73b62_4_k_cu_4057d4696thrust24THRUST_300001_SM_1000_NS3seqE[1];
.global .align 1 .b8 _ZN34_INTERNAL_45a73b62_4_k_cu_4057d4696thrust24THRUST_300001_SM_1000_NS6deviceE[1];
.global .align 1 .b8 $str[4] = {37, 100, 10};

.visible .entry _Z21map_values_kernel_16bPKtPhS1_Piii(
	.param .u64 .ptr .align 1 _Z21map_values_kernel_16bPKtPhS1_Piii_param_0,
	.param .u64 .ptr .align 1 _Z21map_values_kernel_16bPKtPhS1_Piii_param_1,
	.param .u64 .ptr .align 1 _Z21map_values_kernel_16bPKtPhS1_Piii_param_2,
	.param .u64 .ptr .align 1 _Z21map_values_kernel_16bPKtPhS1_Piii_param_3,
	.param .u32 _Z21map_values_kernel_16bPKtPhS1_Piii_param_4,
	.param .u32 _Z21map_values_kernel_16bPKtPhS1_Piii_param_5
)
{
	.local .align 16 .b8 	__local_depot0[48];
	.reg .b64 	%SP;
	.reg .b64 	%SPL;
	.reg .pred 	%p<57>;
	.reg .b16 	%rs<25>;
	.reg .b32 	%r<410>;
	.reg .b64 	%rd<38>;

	mov.u64 	%SPL, __local_depot0;
	cvta.local.u64 	%SP, %SPL;
	ld.param.u64 	%rd12, [_Z21map_values_kernel_16bPKtPhS1_Piii_param_0];
	ld.param.u64 	%rd10, [_Z21map_values_kernel_16bPKtPhS1_Piii_param_1];
	ld.param.u64 	%rd11, [_Z21map_values_kernel_16bPKtPhS1_Piii_param_2];
	ld.param.u64 	%rd13, [_Z21map_values_kernel_16bPKtPhS1_Piii_param_3];
	ld.param.u32 	%r143, [_Z21map_values_kernel_16bPKtPhS1_Piii_param_4];
	ld.param.u32 	%r144, [_Z21map_values_kernel_16bPKtPhS1_Piii_param_5];
	cvta.to.global.u64 	%rd1, %rd12;
	cvta.to.global.u64 	%rd2, %rd13;
	add.u64 	%rd3, %SPL, 0;
	add.u64 	%rd4, %SPL, 16;
	mov.u32 	%r146, %tid.x;
	mov.u32 	%r1, %ctaid.x;
	mov.u32 	%r147, %ntid.x;
	mad.lo.s32 	%r2, %r1, %r147, %r146;
	and.b32  	%r3, %r2, 31;
	mov.b32 	%r382, 0;
	st.local.v4.b32 	[%rd3], {%r382, %r382, %r382, %r382};
	st.local.v4.b32 	[%rd4], {%r382, %r382, %r382, %r382};
	shl.b32 	%r148, %r2, 4;
	and.b32  	%r4, %r148, -512;
	and.b32  	%r5, %r148, 496;
	or.b32  	%r6, %r4, %r5;
	add.s32 	%r7, %r6, 16;
	setp.ge.s32 	%p1, %r6, %r143;
	mov.u32 	%r383, %r382;
	@%p1 bra 	$L__BB0_13;
	min.s32 	%r151, %r7, %r143;
	add.s32 	%r152, %r6, 1;
	max.s32 	%r8, %r151, %r152;
	and.b32  	%r9, %r8, 15;
	sub.s32 	%r153, %r5, %r8;
	add.s32 	%r154, %r153, %r4;
	setp.gt.u32 	%p2, %r154, -16;
	mov.b32 	%r383, 0;
	mov.u32 	%r379, %r6;
	mov.u32 	%r382, %r383;
	@%p2 bra 	$L__BB0_4;
	add.s32 	%r156, %r6, %r9;
	sub.s32 	%r383, %r8, %r156;
	mov.b32 	%r382, 0;
	mov.u32 	%r379, %r6;
	mov.u32 	%r380, %r383;
$L__BB0_3:
	.pragma "nounroll";
	mul.wide.s32 	%rd16, %r379, 2;
	add.s64 	%rd17, %rd1, %rd16;
	ld.global.u16 	%r157, [%rd17];
	add.s32 	%r158, %r382, %r157;
	ld.global.u16 	%r159, [%rd17+2];
	add.s32 	%r160, %r158, %r159;
	ld.global.u16 	%r161, [%rd17+4];
	add.s32 	%r162, %r160, %r161;
	ld.global.u16 	%r163, [%rd17+6];
	add.s32 	%r164, %r162, %r163;
	ld.global.u16 	%r165, [%rd17+8];
	add.s32 	%r166, %r164, %r165;
	ld.global.u16 	%r167, [%rd17+10];
	add.s32 	%r168, %r166, %r167;
	ld.global.u16 	%r169, [%rd17+12];
	add.s32 	%r170, %r168, %r169;
	ld.global.u16 	%r171, [%rd17+14];
	add.s32 	%r172, %r170, %r171;
	ld.global.u16 	%r173, [%rd17+16];
	add.s32 	%r174, %r172, %r173;
	ld.global.u16 	%r175, [%rd17+18];
	add.s32 	%r176, %r174, %r175;
	ld.global.u16 	%r177, [%rd17+20];
	add.s32 	%r178, %r176, %r177;
	ld.global.u16 	%r179, [%rd17+22];
	add.s32 	%r180, %r178, %r179;
	ld.global.u16 	%r181, [%rd17+24];
	add.s32 	%r182, %r180, %r181;
	ld.global.u16 	%r183, [%rd17+26];
	add.s32 	%r184, %r182, %r183;
	ld.global.u16 	%r185, [%rd17+28];
	add.s32 	%r186, %r184, %r185;
	ld.global.u16 	%r187, [%rd17+30];
	add.s32 	%r382, %r186, %r187;
	add.s32 	%r380, %r380, -16;
	add.s32 	%r379, %r379, 16;
	setp.eq.s32 	%p3, %r380, 0;
	@%p3 bra 	$L__BB0_4;
	bra.uni 	$L__BB0_3;
$L__BB0_4:
	setp.eq.s32 	%p4, %r9, 0;
	@%p4 bra 	$L__BB0_13;
	and.b32  	%r16, %r8, 7;
	setp.lt.u32 	%p5, %r9, 8;
	@%p5 bra 	$L__BB0_7;
	mul.wide.s32 	%rd18, %r379, 2;
	add.s64 	%rd19, %rd1, %rd18;
	ld.global.u16 	%r189, [%rd19];
	add.s32 	%r190, %r382, %r189;
	ld.global.u16 	%r191, [%rd19+2];
	add.s32 	%r192, %r190, %r191;
	ld.global.u16 	%r193, [%rd19+4];
	add.s32 	%r194, %r192, %r193;
	ld.global.u16 	%r195, [%rd19+6];
	add.s32 	%r196, %r194, %r195;
	ld.global.u16 	%r197, [%rd19+8];
	add.s32 	%r198, %r196, %r197;
	ld.global.u16 	%r199, [%rd19+10];
	add.s32 	%r200, %r198, %r199;
	ld.global.u16 	%r201, [%rd19+12];
	add.s32 	%r202, %r200, %r201;
	ld.global.u16 	%r203, [%rd19+14];
	add.s32 	%r382, %r202, %r203;
	add.s32 	%r383, %r383, 8;
	add.s32 	%r379, %r379, 8;
$L__BB0_7:
	setp.eq.s32 	%p6, %r16, 0;
	@%p6 bra 	$L__BB0_13;
	and.b32  	%r25, %r8, 3;
	setp.lt.u32 	%p7, %r16, 4;
	@%p7 bra 	$L__BB0_10;
	mul.wide.s32 	%rd20, %r379, 2;
	add.s64 	%rd21, %rd1, %rd20;
	ld.global.u16 	%r205, [%rd21];
	add.s32 	%r206, %r382, %r205;
	ld.global.u16 	%r207, [%rd21+2];
	add.s32 	%r208, %r206, %r207;
	ld.global.u16 	%r209, [%rd21+4];
	add.s32 	%r210, %r208, %r209;
	ld.global.u16 	%r211, [%rd21+6];
	add.s32 	%r382, %r210, %r211;
	add.s32 	%r383, %r383, 4;
	add.s32 	%r379, %r379, 4;
$L__BB0_10:
	setp.eq.s32 	%p8, %r25, 0;
	@%p8 bra 	$L__BB0_13;
	neg.s32 	%r375, %r25;
$L__BB0_12:
	.pragma "nounroll";
	mul.wide.s32 	%rd22, %r379, 2;
	add.s64 	%rd23, %rd1, %rd22;
	ld.global.u16 	%r212, [%rd23];
	add.s32 	%r382, %r382, %r212;
	add.s32 	%r383, %r383, 1;
	add.s32 	%r379, %r379, 1;
	add.s32 	%r375, %r375, 1;
	setp.eq.s32 	%p9, %r375, 0;
	@%p9 bra 	$L__BB0_13;
	bra.uni 	$L__BB0_12;
$L__BB0_13:
	shfl.sync.down.b32	%r213|%p10, %r382, 16, 31, -1;
	add.s32 	%r214, %r213, %r382;
	shfl.sync.down.b32	%r215|%p11, %r383, 16, 31, -1;
	add.s32 	%r216, %r215, %r383;
	shfl.sync.down.b32	%r217|%p12, %r214, 8, 31, -1;
	add.s32 	%r218, %r217, %r214;
	shfl.sync.down.b32	%r219|%p13, %r216, 8, 31, -1;
	add.s32 	%r220, %r219, %r216;
	shfl.sync.down.b32	%r221|%p14, %r218, 4, 31, -1;
	add.s32 	%r222, %r221, %r218;
	shfl.sync.down.b32	%r223|%p15, %r220, 4, 31, -1;
	add.s32 	%r224, %r223, %r220;
	shfl.sync.down.b32	%r225|%p16, %r222, 2, 31, -1;
	add.s32 	%r226, %r225, %r222;
	shfl.sync.down.b32	%r227|%p17, %r224, 2, 31, -1;
	add.s32 	%r228, %r227, %r224;
	shfl.sync.down.b32	%r229|%p18, %r226, 1, 31, -1;
	add.s32 	%r51, %r229, %r226;
	shfl.sync.down.b32	%r230|%p19, %r228, 1, 31, -1;
	add.s32 	%r52, %r230, %r228;
	setp.ne.s32 	%p20, %r3, 0;
	mul.wide.u32 	%rd24, %r1, 4;
	add.s64 	%rd5, %rd2, %rd24;
	@%p20 bra 	$L__BB0_18;
	setp.eq.s32 	%p21, %r52, 0;
	mov.b32 	%r384, 0;
	@%p21 bra 	$L__BB0_16;
	div.u32 	%r384, %r51, %r52;
$L__BB0_16:
	st.global.u32 	[%rd5], %r384;
	setp.ne.s32 	%p22, %r2, 0;
	@%p22 bra 	$L__BB0_18;
	ld.global.u32 	%r232, [%rd2];
	add.u64 	%rd25, %SP, 32;
	add.u64 	%rd26, %SPL, 32;
	st.local.u32 	[%rd26], %r232;
	mov.u64 	%rd27, $str;
	cvta.global.u64 	%rd28, %rd27;
	{ // callseq 0, 0
	.param .b64 param0;
	st.param.b64 	[param0], %rd28;
	.param .b64 param1;
	st.param.b64 	[param1], %rd25;
	.param .b32 retval0;
	call.uni (retval0), 
	vprintf, 
	(
	param0, 
	param1
	);
	ld.param.b32 	%r233, [retval0];
	} // callseq 0
$L__BB0_18:
	setp.ge.s32 	%p23, %r6, %r143;
	bar.sync 	0;
	ld.global.u32 	%r55, [%rd5];
	mov.b32 	%r402, 0;
	mov.u32 	%r403, %r402;
	mov.u32 	%r404, %r402;
	mov.u32 	%r405, %r402;
	mov.u32 	%r406, %r402;
	mov.u32 	%r407, %r402;
	mov.u32 	%r408, %r402;
	mov.u32 	%r409, %r402;
	@%p23 bra 	$L__BB0_78;
	min.s32 	%r56, %r7, %r143;
	mov.b64 	%rd37, 0;
	mov.u32 	%r385, %r6;
$L__BB0_20:
	shr.s32 	%r240, %r385, 3;
	mul.wide.s32 	%rd30, %r240, 16;
	add.s64 	%rd31, %rd1, %rd30;
	ld.global.v4.u32 	{%r58, %r59, %r60, %r61}, [%rd31];
	and.b32  	%r62, %r58, 65535;
	setp.eq.s32 	%p24, %r62, %r55;
	sub.s32 	%r241, %r62, %r55;
	abs.s32 	%r63, %r241;
	mov.b32 	%r386, 1;
	@%p24 bra 	$L__BB0_24;
	mul.lo.s32 	%r242, %r63, -1090785345;
	shf.l.wrap.b32 	%r243, %r242, %r242, 31;
	setp.gt.u32 	%p25, %r243, 34087042;
	@%p25 bra 	$L__BB0_23;
	shr.u32 	%r247, %r63, 1;
	mul.hi.u32 	%r248, %r247, -2113396605;
	shr.u32 	%r386, %r248, 5;
	bra.uni 	$L__BB0_24;
$L__BB0_23:
	shr.u32 	%r244, %r63, 1;
	mul.hi.u32 	%r245, %r244, -2113396605;
	shr.u32 	%r246, %r245, 5;
	add.s32 	%r386, %r246, 1;
$L__BB0_24:
	setp.le.s32 	%p26, %r62, %r55;
	@%p26 bra 	$L__BB0_26;
	mad.lo.s32 	%r251, %r386, -126, %r63;
	shl.b32 	%r252, %r251, 1;
	add.s32 	%r387, %r252, 251;
	bra.uni 	$L__BB0_27;
$L__BB0_26:
	mad.lo.s32 	%r249, %r386, -126, %r63;
	shl.b32 	%r250, %r249, 1;
	add.s32 	%r387, %r250, 252;
$L__BB0_27:
	setp.eq.s32 	%p27, %r62, %r55;
	selp.b32 	%r254, 0, %r387, %p27;
	add.s32 	%r255, %r254, %r144;
	add.s64 	%rd7, %rd3, %rd37;
	st.local.u8 	[%rd7], %r255;
	cvt.u16.u32 	%rs1, %r386;
	shl.b16 	%rs2, %rs1, 1;
	add.s16 	%rs3, %rs2, -2;
	add.s64 	%rd8, %rd4, %rd37;
	st.local.u8 	[%rd8], %rs3;
	shr.u32 	%r70, %r58, 16;
	setp.eq.s32 	%p28, %r70, %r55;
	sub.s32 	%r256, %r70, %r55;
	abs.s32 	%r71, %r256;
	mov.b32 	%r388, 1;
	@%p28 bra 	$L__BB0_31;
	mul.lo.s32 	%r257, %r71, -1090785345;
	shf.l.wrap.b32 	%r258, %r257, %r257, 31;
	setp.gt.u32 	%p29, %r258, 34087042;
	@%p29 bra 	$L__BB0_30;
	shr.u32 	%r262, %r71, 1;
	mul.hi.u32 	%r263, %r262, -2113396605;
	shr.u32 	%r388, %r263, 5;
	bra.uni 	$L__BB0_31;
$L__BB0_30:
	shr.u32 	%r259, %r71, 1;
	mul.hi.u32 	%r260, %r259, -2113396605;
	shr.u32 	%r261, %r260, 5;
	add.s32 	%r388, %r261, 1;
$L__BB0_31:
	setp.le.s32 	%p30, %r70, %r55;
	@%p30 bra 	$L__BB0_33;
	mad.lo.s32 	%r266, %r388, -126, %r71;
	shl.b32 	%r267, %r266, 1;
	add.s32 	%r389, %r267, 251;
	bra.uni 	$L__BB0_34;
$L__BB0_33:
	mad.lo.s32 	%r264, %r388, -126, %r71;
	shl.b32 	%r265, %r264, 1;
	add.s32 	%r389, %r265, 252;
$L__BB0_34:
	selp.b32 	%r269, 0, %r389, %p28;
	add.s32 	%r270, %r269, %r144;
	st.local.u8 	[%rd7+1], %r270;
	cvt.u16.u32 	%rs4, %r388;
	shl.b16 	%rs5, %rs4, 1;
	add.s16 	%rs6, %rs5, -2;
	st.local.u8 	[%rd8+1], %rs6;
	and.b32  	%r78, %r59, 65535;
	setp.eq.s32 	%p32, %r78, %r55;
	sub.s32 	%r271, %r78, %r55;
	abs.s32 	%r79, %r271;
	mov.b32 	%r390, 1;
	@%p32 bra 	$L__BB0_38;
	mul.lo.s32 	%r272, %r79, -1090785345;
	shf.l.wrap.b32 	%r273, %r272, %r272, 31;
	setp.gt.u32 	%p33, %r273, 34087042;
	@%p33 bra 	$L__BB0_37;
	shr.u32 	%r277, %r79, 1;
	mul.hi.u32 	%r278, %r277, -2113396605;
	shr.u32 	%r390, %r278, 5;
	bra.uni 	$L__BB0_38;
$L__BB0_37:
	shr.u32 	%r274, %r79, 1;
	mul.hi.u32 	%r275, %r274, -2113396605;
	shr.u32 	%r276, %r275, 5;
	add.s32 	%r390, %r276, 1;
$L__BB0_38:
	setp.le.s32 	%p34, %r78, %r55;
	@%p34 bra 	$L__BB0_40;
	mad.lo.s32 	%r281, %r390, -126, %r79;
	shl.b32 	%r282, %r281, 1;
	add.s32 	%r391, %r282, 251;
	bra.uni 	$L__BB0_41;
$L__BB0_40:
	mad.lo.s32 	%r279, %r390, -126, %r79;
	shl.b32 	%r280, %r279, 1;
	add.s32 	%r391, %r280, 252;
$L__BB0_41:
	selp.b32 	%r284, 0, %r391, %p32;
	add.s32 	%r285, %r284, %r144;
	st.local.u8 	[%rd7+2], %r285;
	cvt.u16.u32 	%rs7, %r390;
	shl.b16 	%rs8, %rs7, 1;
	add.s16 	%rs9, %rs8, -2;
	st.local.u8 	[%rd8+2], %rs9;
	shr.u32 	%r86, %r59, 16;
	setp.eq.s32 	%p36, %r86, %r55;
	sub.s32 	%r286, %r86, %r55;
	abs.s32 	%r87, %r286;
	mov.b32 	%r392, 1;
	@%p36 bra 	$L__BB0_45;
	mul.lo.s32 	%r287, %r87, -1090785345;
	shf.l.wrap.b32 	%r288, %r287, %r287, 31;
	setp.gt.u32 	%p37, %r288, 34087042;
	@%p37 bra 	$L__BB0_44;
	shr.u32 	%r292, %r87, 1;
	mul.hi.u32 	%r293, %r292, -2113396605;
	shr.u32 	%r392, %r293, 5;
	bra.uni 	$L__BB0_45;
$L__BB0_44:
	shr.u32 	%r289, %r87, 1;
	mul.hi.u32 	%r290, %r289, -2113396605;
	shr.u32 	%r291, %r290, 5;
	add.s32 	%r392, %r291, 1;
$L__BB0_45:
	setp.le.s32 	%p38, %r86, %r55;
	@%p38 bra 	$L__BB0_47;
	mad.lo.s32 	%r296, %r392, -126, %r87;
	shl.b32 	%r297, %r296, 1;
	add.s32 	%r393, %r297, 251;
	bra.uni 	$L__BB0_48;
$L__BB0_47:
	mad.lo.s32 	%r294, %r392, -126, %r87;
	shl.b32 	%r295, %r294, 1;
	add.s32 	%r393, %r295, 252;
$L__BB0_48:
	selp.b32 	%r299, 0, %r393, %p36;
	add.s32 	%r300, %r299, %r144;
	st.local.u8 	[%rd7+3], %r300;
	cvt.u16.u32 	%rs10, %r392;
	shl.b16 	%rs11, %rs10, 1;
	add.s16 	%rs12, %rs11, -2;
	st.local.u8 	[%rd8+3], %rs12;
	and.b32  	%r94, %r60, 65535;
	setp.eq.s32 	%p40, %r94, %r55;
	sub.s32 	%r301, %r94, %r55;
	abs.s32 	%r95, %r301;
	mov.b32 	%r394, 1;
	@%p40 bra 	$L__BB0_52;
	mul.lo.s32 	%r302, %r95, -1090785345;
	shf.l.wrap.b32 	%r303, %r302, %r302, 31;
	setp.gt.u32 	%p41, %r303, 34087042;
	@%p41 bra 	$L__BB0_51;
	shr.u32 	%r307, %r95, 1;
	mul.hi.u32 	%r308, %r307, -2113396605;
	shr.u32 	%r394, %r308, 5;
	bra.uni 	$L__BB0_52;
$L__BB0_51:
	shr.u32 	%r304, %r95, 1;
	mul.hi.u32 	%r305, %r304, -2113396605;
	shr.u32 	%r306, %r305, 5;
	add.s32 	%r394, %r306, 1;
$L__BB0_52:
	setp.le.s32 	%p42, %r94, %r55;
	@%p42 bra 	$L__BB0_54;
	mad.lo.s32 	%r311, %r394, -126, %r95;
	shl.b32 	%r312, %r311, 1;
	add.s32 	%r395, %r312, 251;
	bra.uni 	$L__BB0_55;
$L__BB0_54:
	mad.lo.s32 	%r309, %r394, -126, %r95;
	shl.b32 	%r310, %r309, 1;
	add.s32 	%r395, %r310, 252;
$L__BB0_55:
	selp.b32 	%r314, 0, %r395, %p40;
	add.s32 	%r315, %r314, %r144;
	st.local.u8 	[%rd7+4], %r315;
	cvt.u16.u32 	%rs13, %r394;
	shl.b16 	%rs14, %rs13, 1;
	add.s16 	%rs15, %rs14, -2;
	st.local.u8 	[%rd8+4], %rs15;
	shr.u32 	%r102, %r60, 16;
	setp.eq.s32 	%p44, %r102, %r55;
	sub.s32 	%r316, %r102, %r55;
	abs.s32 	%r103, %r316;
	mov.b32 	%r396, 1;
	@%p44 bra 	$L__BB0_59;
	mul.lo.s32 	%r317, %r103, -1090785345;
	shf.l.wrap.b32 	%r318, %r317, %r317, 31;
	setp.gt.u32 	%p45, %r318, 34087042;
	@%p45 bra 	$L__BB0_58;
	shr.u32 	%r322, %r103, 1;
	mul.hi.u32 	%r323, %r322, -2113396605;
	shr.u32 	%r396, %r323, 5;
	bra.uni 	$L__BB0_59;
$L__BB0_58:
	shr.u32 	%r319, %r103, 1;
	mul.hi.u32 	%r320, %r319, -2113396605;
	shr.u32 	%r321, %r320, 5;
	add.s32 	%r396, %r321, 1;
$L__BB0_59:
	setp.le.s32 	%p46, %r102, %r55;
	@%p46 bra 	$L__BB0_61;
	mad.lo.s32 	%r326, %r396, -126, %r103;
	shl.b32 	%r327, %r326, 1;
	add.s32 	%r397, %r327, 251;
	bra.uni 	$L__BB0_62;
$L__BB0_61:
	mad.lo.s32 	%r324, %r396, -126, %r103;
	shl.b32 	%r325, %r324, 1;
	add.s32 	%r397, %r325, 252;
$L__BB0_62:
	setp.eq.s32 	%p47, %r102, %r55;
	selp.b32 	%r329, 0, %r397, %p47;
	add.s32 	%r330, %r329, %r144;
	st.local.u8 	[%rd7+5], %r330;
	cvt.u16.u32 	%rs16, %r396;
	shl.b16 	%rs17, %rs16, 1;
	add.s16 	%rs18, %rs17, -2;
	st.local.u8 	[%rd8+5], %rs18;
	and.b32  	%r110, %r61, 65535;
	setp.eq.s32 	%p48, %r110, %r55;
	sub.s32 	%r331, %r110, %r55;
	abs.s32 	%r111, %r331;
	mov.b32 	%r398, 1;
	@%p48 bra 	$L__BB0_66;
	mul.lo.s32 	%r332, %r111, -1090785345;
	shf.l.wrap.b32 	%r333, %r332, %r332, 31;
	setp.gt.u32 	%p49, %r333, 34087042;
	@%p49 bra 	$L__BB0_65;
	shr.u32 	%r337, %r111, 1;
	mul.hi.u32 	%r338, %r337, -2113396605;
	shr.u32 	%r398, %r338, 5;
	bra.uni 	$L__BB0_66;
$L__BB0_65:
	shr.u32 	%r334, %r111, 1;
	mul.hi.u32 	%r335, %r334, -2113396605;
	shr.u32 	%r336, %r335, 5;
	add.s32 	%r398, %r336, 1;
$L__BB0_66:
	setp.le.s32 	%p50, %r110, %r55;
	@%p50 bra 	$L__BB0_68;
	mad.lo.s32 	%r341, %r398, -126, %r111;
	shl.b32 	%r342, %r341, 1;
	add.s32 	%r399, %r342, 251;
	bra.uni 	$L__BB0_69;
$L__BB0_68:
	mad.lo.s32 	%r339, %r398, -126, %r111;
	shl.b32 	%r340, %r339, 1;
	add.s32 	%r399, %r340, 252;
$L__BB0_69:
	setp.eq.s32 	%p51, %r110, %r55;
	selp.b32 	%r344, 0, %r399, %p51;
	add.s32 	%r345, %r344, %r144;
	st.local.u8 	[%rd7+6], %r345;
	cvt.u16.u32 	%rs19, %r398;
	shl.b16 	%rs20, %rs19, 1;
	add.s16 	%rs21, %rs20, -2;
	st.local.u8 	[%rd8+6], %rs21;
	shr.u32 	%r118, %r61, 16;
	setp.eq.s32 	%p52, %r118, %r55;
	sub.s32 	%r346, %r118, %r55;
	abs.s32 	%r119, %r346;
	mov.b32 	%r400, 1;
	@%p52 bra 	$L__BB0_73;
	mul.lo.s32 	%r347, %r119, -1090785345;
	shf.l.wrap.b32 	%r348, %r347, %r347, 31;
	setp.gt.u32 	%p53, %r348, 34087042;
	@%p53 bra 	$L__BB0_72;
	shr.u32 	%r352, %r119, 1;
	mul.hi.u32 	%r353, %r352, -2113396605;
	shr.u32 	%r400, %r353, 5;
	bra.uni 	$L__BB0_73;
$L__BB0_72:
	shr.u32 	%r349, %r119, 1;
	mul.hi.u32 	%r350, %r349, -2113396605;
	shr.u32 	%r351, %r350, 5;
	add.s32 	%r400, %r351, 1;
$L__BB0_73:
	setp.le.s32 	%p54, %r118, %r55;
	@%p54 bra 	$L__BB0_75;
	mad.lo.s32 	%r356, %r400, -126, %r119;
	shl.b32 	%r357, %r356, 1;
	add.s32 	%r401, %r357, 251;
	bra.uni 	$L__BB0_76;
$L__BB0_75:
	mad.lo.s32 	%r354, %r400, -126, %r119;
	shl.b32 	%r355, %r354, 1;
	add.s32 	%r401, %r355, 252;
$L__BB0_76:
	setp.eq.s32 	%p55, %r118, %r55;
	selp.b32 	%r358, 0, %r401, %p55;
	add.s32 	%r359, %r358, %r144;
	st.local.u8 	[%rd7+7], %r359;
	cvt.u16.u32 	%rs22, %r400;
	shl.b16 	%rs23, %rs22, 1;
	add.s16 	%rs24, %rs23, -2;
	st.local.u8 	[%rd8+7], %rs24;
	add.s32 	%r385, %r385, 8;
	add.s64 	%rd37, %rd37, 8;
	setp.lt.s32 	%p56, %r385, %r56;
	@%p56 bra 	$L__BB0_20;
	ld.local.v4.u32 	{%r406, %r407, %r408, %r409}, [%rd3];
	ld.local.v4.u32 	{%r402, %r403, %r404, %r405}, [%rd4];
$L__BB0_78:
	cvta.to.global.u64 	%rd32, %rd11;
	cvta.to.global.u64 	%rd33, %rd10;
	cvt.s64.s32 	%rd34, %r6;
	add.s64 	%rd35, %rd33, %rd34;
	st.global.v2.u32 	[%rd35], {%r406, %r407};
	st.global.v2.u32 	[%rd35+8], {%r408, %r409};
	add.s64 	%rd36, %rd32, %rd34;
	st.global.v2.u32 	[%rd36], {%r402, %r403};
	st.global.v2.u32 	[%rd36+8], {%r404, %r405};
	ret;

}
	// .globl	_ZN3cub18CUB_300001_SM_10006detail11EmptyKernelIvEEvv
.visible .entry _ZN3cub18CUB_300001_SM_10006detail11EmptyKernelIvEEvv()
{


	ret;

}


// ===== COMPILED SASS (sm_100) =====

	.target	sm_100

	.elftype	@"ET_EXEC"


//--------------------- .note.nv.tkinfo           --------------------------
	.section	.note.nv.tkinfo,"",@"SHT_NOTE"
	.sectionflags	@"SHF_NOTE_NV_TKINFO"
	.tkinfo
        /*0018*/ 	.word	0x00000002
        /*0030*/ 	.string	""
        /*0030*/ 	.string	"ptxas"
        /*0030*/ 	.string	"Cuda compilation tools, release 13.0, V13.0.88"
        /*0030*/ 	.string	"Build cuda_13.0.r13.0/compiler.36424714_0"
        /*0030*/ 	.string	"-arch sm_100 -m 64 "



//--------------------- .note.nv.cuinfo           --------------------------
	.section	.note.nv.cuinfo,"",@"SHT_NOTE"
	.sectionflags	@"SHF_NOTE_NV_CUINFO"
        /*0018*/ 	.short	0x0002
        /*001a*/ 	.short	0x0064
        /*001c*/ 	.short	0x0082
	.zero		2


//--------------------- .nv.info                  --------------------------
	.section	.nv.info,"",@"SHT_CUDA_INFO"
	.align	4


	//----- nvinfo : EIATTR_REGCOUNT
	.align		4
        /*0000*/ 	.byte	0x04, 0x2f
        /*0002*/ 	.short	(.L_47 - .L_46)
	.align		4
.L_46:
        /*0004*/ 	.word	index@(_Z21map_values_kernel_16bPKtPhS1_Piii)
        /*0008*/ 	.word	0x0000001f


	//----- nvinfo : EIATTR_FRAME_SIZE
	.align		4
.L_47:
        /*000c*/ 	.byte	0x04, 0x11
        /*000e*/ 	.short	(.L_49 - .L_48)
	.align		4
.L_48:
        /*0010*/ 	.word	index@(_Z21map_values_kernel_16bPKtPhS1_Piii)
        /*0014*/ 	.word	0x00000030


	//----- nvinfo : EIATTR_REGCOUNT
	.align		4
.L_49:
        /*0018*/ 	.byte	0x04, 0x2f
        /*001a*/ 	.short	(.L_51 - .L_50)
	.align		4
.L_50:
        /*001c*/ 	.word	index@(_ZN3cub18CUB_300001_SM_10006detail11EmptyKernelIvEEvv)
        /*0020*/ 	.word	0x00000004


	//----- nvinfo : EIATTR_FRAME_SIZE
	.align		4
.L_51:
        /*0024*/ 	.byte	0x04, 0x11
        /*0026*/ 	.short	(.L_53 - .L_52)
	.align		4
.L_52:
        /*0028*/ 	.word	index@(_ZN3cub18CUB_300001_SM_10006detail11EmptyKernelIvEEvv)
        /*002c*/ 	.word	0x00000000


	//----- nvinfo : EIATTR_MIN_STACK_SIZE
	.align		4
.L_53:
        /*0030*/ 	.byte	0x04, 0x12
        /*0032*/ 	.short	(.L_55 - .L_54)
	.align		4
.L_54:
        /*0034*/ 	.word	index@(_ZN3cub18CUB_300001_SM_10006detail11EmptyKernelIvEEvv)
        /*0038*/ 	.word	0x00000000


	//----- nvinfo : EIATTR_MIN_STACK_SIZE
	.align		4
.L_55:
        /*003c*/ 	.byte	0x04, 0x12
        /*003e*/ 	.short	(.L_57 - .L_56)
	.align		4
.L_56:
        /*0040*/ 	.word	index@(_Z21map_values_kernel_16bPKtPhS1_Piii)
        /*0044*/ 	.word	0x00000030
.L_57:


//--------------------- .nv.compat                --------------------------
	.section	.nv.compat,"",@"SHT_CUDA_COMPAT_INFO"
	.align	4
        /*0000*/ 	.byte	0x02, 0x09, 0x00, 0x00, 0x02, 0x02, 0x01, 0x00, 0x02, 0x05, 0x05, 0x00, 0x03, 0x07, 0x01, 0x01
        /*0010*/ 	.byte	0x02, 0x03, 0x00, 0x00, 0x02, 0x06, 0x01, 0x00, 0x04, 0x0b, 0x08, 0x00, 0x09, 0x00, 0x00, 0x00
        /*0020*/ 	.byte	0x00, 0x00, 0x00, 0x00


//--------------------- .nv.info._ZN3cub18CUB_300001_SM_10006detail11EmptyKernelIvEEvv --------------------------
	.section	.nv.info._ZN3cub18CUB_300001_SM_10006detail11EmptyKernelIvEEvv,"",@"SHT_CUDA_INFO"
	.sectionflags	@""
	.align	4


	//----- nvinfo : EIATTR_CUDA_API_VERSION
	.align		4
        /*0000*/ 	.byte	0x04, 0x37
        /*0002*/ 	.short	(.L_59 - .L_58)
.L_58:
        /*0004*/ 	.word	0x00000082


	//----- nvinfo : EIATTR_SPARSE_MMA_MASK
	.align		4
.L_59:
        /*0008*/ 	.byte	0x03, 0x50
        /*000a*/ 	.short	0x0000


	//----- nvinfo : EIATTR_MAXREG_COUNT
	.align		4
        /*000c*/ 	.byte	0x03, 0x1b
        /*000e*/ 	.short	0x00ff


	//----- nvinfo : EIATTR_MERCURY_ISA_VERSION
	.align		4
        /*0010*/ 	.byte	0x03, 0x5f
        /*0012*/ 	.short	0x0101


	//----- nvinfo : EIATTR_VRC_CTA_INIT_COUNT
	.align		4
        /*0014*/ 	.byte	0x02, 0x4a
	.zero		1
	.zero		1


	//----- nvinfo : EIATTR_EXIT_INSTR_OFFSETS
	.align		4
        /*0018*/ 	.byte	0x04, 0x1c
        /*001a*/ 	.short	(.L_61 - .L_60)


	//   ....[0]....
.L_60:
        /*001c*/ 	.word	0x00000010


	//----- nvinfo : EIATTR_SW_WAR
	.align		4
.L_61:
        /*0020*/ 	.byte	0x04, 0x36
        /*0022*/ 	.short	(.L_63 - .L_62)
.L_62:
        /*0024*/ 	.word	0x00000008
.L_63:


//--------------------- .nv.info._Z21map_values_kernel_16bPKtPhS1_Piii --------------------------
	.section	.nv.info._Z21map_values_kernel_16bPKtPhS1_Piii,"",@"SHT_CUDA_INFO"
	.sectionflags	@""
	.align	4


	//----- nvinfo : EIATTR_CUDA_API_VERSION
	.align		4
        /*0000*/ 	.byte	0x04, 0x37
        /*0002*/ 	.short	(.L_65 - .L_64)
.L_64:
        /*0004*/ 	.word	0x00000082


	//----- nvinfo : EIATTR_KPARAM_INFO
	.align		4
.L_65:
        /*0008*/ 	.byte	0x04, 0x17
        /*000a*/ 	.short	(.L_67 - .L_66)
.L_66:
        /*000c*/ 	.word	0x00000000
        /*0010*/ 	.short	0x0005
        /*0012*/ 	.short	0x0024
        /*0014*/ 	.byte	0x00, 0xf0, 0x11, 0x00


	//----- nvinfo : EIATTR_KPARAM_INFO
	.align		4
.L_67:
        /*0018*/ 	.byte	0x04, 0x17
        /*001a*/ 	.short	(.L_69 - .L_68)
.L_68:
        /*001c*/ 	.word	0x00000000
        /*0020*/ 	.short	0x0004
        /*0022*/ 	.short	0x0020
        /*0024*/ 	.byte	0x00, 0xf0, 0x11, 0x00


	//----- nvinfo : EIATTR_KPARAM_INFO
	.align		4
.L_69:
        /*0028*/ 	.byte	0x04, 0x17
        /*002a*/ 	.short	(.L_71 - .L_70)
.L_70:
        /*002c*/ 	.word	0x00000000
        /*0030*/ 	.short	0x0003
        /*0032*/ 	.short	0x0018
        /*0034*/ 	.byte	0x00, 0xf5, 0x21, 0x00


	//----- nvinfo : EIATTR_KPARAM_INFO
	.align		4
.L_71:
        /*0038*/ 	.byte	0x04, 0x17
        /*003a*/ 	.short	(.L_73 - .L_72)
.L_72:
        /*003c*/ 	.word	0x00000000
        /*0040*/ 	.short	0x0002
        /*0042*/ 	.short	0x0010
        /*0044*/ 	.byte	0x00, 0xf5, 0x21, 0x00


	//----- nvinfo : EIATTR_KPARAM_INFO
	.align		4
.L_73:
        /*0048*/ 	.byte	0x04, 0x17
        /*004a*/ 	.short	(.L_75 - .L_74)
.L_74:
        /*004c*/ 	.word	0x00000000
        /*0050*/ 	.short	0x0001
        /*0052*/ 	.short	0x0008
        /*0054*/ 	.byte	0x00, 0xf5, 0x21, 0x00


	//----- nvinfo : EIATTR_KPARAM_INFO
	.align		4
.L_75:
        /*0058*/ 	.byte	0x04, 0x17
        /*005a*/ 	.short	(.L_77 - .L_76)
.L_76:
        /*005c*/ 	.word	0x00000000
        /*0060*/ 	.short	0x0000
        /*0062*/ 	.short	0x0000
        /*0064*/ 	.byte	0x00, 0xf5, 0x21, 0x00


	//----- nvinfo : EIATTR_SPARSE_MMA_MASK
	.align		4
.L_77:
        /*0068*/ 	.byte	0x03, 0x50
        /*006a*/ 	.short	0x0000


	//----- nvinfo : EIATTR_MAXREG_COUNT
	.align		4
        /*006c*/ 	.byte	0x03, 0x1b
        /*006e*/ 	.short	0x00ff


	//----- nvinfo : EIATTR_NUM_BARRIERS
	.align		4
        /*0070*/ 	.byte	0x02, 0x4c
        /*0072*/ 	.byte	0x01
	.zero		1


	//----- nvinfo : EIATTR_EXTERNS
	.align		4
        /*0074*/ 	.byte	0x04, 0x0f
        /*0076*/ 	.short	(.L_79 - .L_78)


	//   ....[0]....
	.align		4
.L_78:
        /*0078*/ 	.word	index@(vprintf)


	//----- nvinfo : EIATTR_MERCURY_ISA_VERSION
	.align		4
.L_79:
        /*007c*/ 	.byte	0x03, 0x5f
        /*007e*/ 	.short	0x0101


	//----- nvinfo : EIATTR_COOP_GROUP_MASK_REGIDS
	.align		4
        /*0080*/ 	.byte	0x04, 0x29
        /*0082*/ 	.short	(.L_81 - .L_80)


	//   ....[0]....
.L_80:
        /*0084*/ 	.word	0xffffffff


	//   ....[1]....
        /*0088*/ 	.word	0xffffffff


	//   ....[2]....
        /*008c*/ 	.word	0xffffffff


	//   ....[3]....
        /*0090*/ 	.word	0xffffffff


	//   ....[4]....
        /*0094*/ 	.word	0xffffffff


	//   ....[5]....
        /*0098*/ 	.word	0xffffffff


	//   ....[6]....
        /*009c*/ 	.word	0xffffffff


	//   ....[7]....
        /*00a0*/ 	.word	0xffffffff


	//   ....[8]....
        /*00a4*/ 	.word	0xffffffff


	//   ....[9]....
        /*00a8*/ 	.word	0xffffffff


	//----- nvinfo : EIATTR_COOP_GROUP_INSTR_OFFSETS
	.align		4
.L_81:
        /*00ac*/ 	.byte	0x04, 0x28
        /*00ae*/ 	.short	(.L_83 - .L_82)


	//   ....[0]....
.L_82:
        /*00b0*/ 	.word	0x00000780


	//   ....[1]....
        /*00b4*/ 	.word	0x000007a0


	//   ....[2]....
        /*00b8*/ 	.word	0x000007d0


	//   ....[3]....
        /*00bc*/ 	.word	0x000007e0


	//   ....[4]....
        /*00c0*/ 	.word	0x00000810


	//   ....[5]....
        /*00c4*/ 	.word	0x00000830


	//   ....[6]....
        /*00c8*/ 	.word	0x00000860


	//   ....[7]....
        /*00cc*/ 	.word	0x00000880


	//   ....[8]....
        /*00d0*/ 	.word	0x000008a0


	//   ....[9]....
        /*00d4*/ 	.word	0x000008c0


	//----- nvinfo : EIATTR_VRC_CTA_INIT_COUNT
	.align		4
.L_83:
        /*00d8*/ 	.byte	0x02, 0x4a
	.zero		1
	.zero		1


	//----- nvinfo : EIATTR_SYSCALL_OFFSETS
	.align		4
        /*00dc*/ 	.byte	0x04, 0x46
        /*00de*/ 	.short	(.L_85 - .L_84)


	//   ....[0]....
.L_84:
        /*00e0*/ 	.word	0x00000b50


	//----- nvinfo : EIATTR_EXIT_INSTR_OFFSETS
	.align		4
.L_85:
        /*00e4*/ 	.byte	0x04, 0x1c
        /*00e6*/ 	.short	(.L_87 - .L_86)


	//   ....[0]....
.L_86:
        /*00e8*/ 	.word	0x00001a00


	//----- nvinfo : EIATTR_CRS_STACK_SIZE
	.align		4
.L_87:
        /*00ec*/ 	.byte	0x04, 0x1e
        /*00ee*/ 	.short	(.L_89 - .L_88)
.L_88:
        /*00f0*/ 	.word	0x00000000


	//----- nvinfo : EIATTR_CBANK_PARAM_SIZE
	.align		4
.L_89:
        /*00f4*/ 	.byte	0x03, 0x19
        /*00f6*/ 	.short	0x0028


	//----- nvinfo : EIATTR_PARAM_CBANK
	.align		4
        /*00f8*/ 	.byte	0x04, 0x0a
        /*00fa*/ 	.short	(.L_91 - .L_90)
	.align		4
.L_90:
        /*00fc*/ 	.word	index@(.nv.constant0._Z21map_values_kernel_16bPKtPhS1_Piii)
        /*0100*/ 	.short	0x0380
        /*0102*/ 	.short	0x0028


	//----- nvinfo : EIATTR_SW_WAR
	.align		4
.L_91:
        /*0104*/ 	.byte	0x04, 0x36
        /*0106*/ 	.short	(.L_93 - .L_92)
.L_92:
        /*0108*/ 	.word	0x00000008
.L_93:


//--------------------- .nv.callgraph             --------------------------
	.section	.nv.callgraph,"",@"SHT_CUDA_CALLGRAPH"
	.align	4
	.sectionentsize	8
	.align		4
        /*0000*/ 	.word	0x00000000
	.align		4
        /*0004*/ 	.word	0xffffffff
	.align		4
        /*0008*/ 	.word	index@(_Z21map_values_kernel_16bPKtPhS1_Piii)
	.align		4
        /*000c*/ 	.word	index@(vprintf)
	.align		4
        /*0010*/ 	.word	0x00000000
	.align		4
        /*0014*/ 	.word	0xfffffffe
	.align		4
        /*0018*/ 	.word	0x00000000
	.align		4
        /*001c*/ 	.word	0xfffffffd
	.align		4
        /*0020*/ 	.word	0x00000000
	.align		4
        /*0024*/ 	.word	0xfffffffc


//--------------------- .nv.constant4             --------------------------
	.section	.nv.constant4,"a",@progbits
	.align	8
	.align		8
.nv.constant4:
        /*0000*/ 	.dword	_ZN34_INTERNAL_45a73b62_4_k_cu_4057d4694cuda3std3__45__cpo5beginE
	.align		8
        /*0008*/ 	.dword	_ZN34_INTERNAL_45a73b62_4_k_cu_4057d4694cuda3std3__45__cpo3endE
	.align		8
        /*0010*/ 	.dword	_ZN34_INTERNAL_45a73b62_4_k_cu_4057d4694cuda3std3__45__cpo6cbeginE
	.align		8
        /*0018*/ 	.dword	_ZN34_INTERNAL_45a73b62_4_k_cu_4057d4694cuda3std3__45__cpo4cendE
	.align		8
        /*0020*/ 	.dword	_ZN34_INTERNAL_45a73b62_4_k_cu_4057d4694cuda3std3__45__cpo6rbeginE
	.align		8
        /*0028*/ 	.dword	_ZN34_INTERNAL_45a73b62_4_k_cu_4057d4694cuda3std3__45__cpo4rendE
	.align		8
        /*0030*/ 	.dword	_ZN34_INTERNAL_45a73b62_4_k_cu_4057d4694cuda3std3__45__cpo7crbeginE
	.align		8
        /*0038*/ 	.dword	_ZN34_INTERNAL_45a73b62_4_k_cu_4057d4694cuda3std3__45__cpo5crendE
	.align		8
        /*0040*/ 	.dword	_ZN34_INTERNAL_45a73b62_4_k_cu_4057d4694cuda3std3__436_GLOBAL__N__45a73b62_4_k_cu_4057d4696ignoreE
	.align		8
        /*0048*/ 	.dword	_ZN34_INTERNAL_45a73b62_4_k_cu_4057d4694cuda3std3__419piecewise_constructE
	.align		8
        /*0050*/ 	.dword	_ZN34_INTERNAL_45a73b62_4_k_cu_4057d4694cuda3std3__48in_placeE
	.align		8
        /*0058*/ 	.dword	_ZN34_INTERNAL_45a73b62_4_k_cu_4057d4694cuda3std3__420unreachable_sentinelE
	.align		8
        /*0060*/ 	.dword	_ZN34_INTERNAL_45a73b62_4_k_cu_4057d4694cuda3std3__47nulloptE
	.align		8
        /*0068*/ 	.dword	_ZN34_INTERNAL_45a73b62_4_k_cu_4057d4694cuda3std3__48unexpectE
	.align		8
        /*0070*/ 	.dword	_ZN34_INTERNAL_45a73b62_4_k_cu_4057d4694cuda3std6ranges3__45__cpo4swapE
	.align		8
        /*0078*/ 	.dword	_ZN34_INTERNAL_45a73b62_4_k_cu_4057d4694cuda3std6ranges3__45__cpo9iter_moveE
	.align		8
        /*0080*/ 	.dword	_ZN34_INTERNAL_45a73b62_4_k_cu_4057d4694cuda3std6ranges3__45__cpo5beginE
	.align		8
        /*0088*/ 	.dword	_ZN34_INTERNAL_45a73b62_4_k_cu_4057d4694cuda3std6ranges3__45__cpo3endE
	.align		8
        /*0090*/ 	.dword	_ZN34_INTERNAL_45a73b62_4_k_cu_4057d4694cuda3std6ranges3__45__cpo6cbeginE
	.align		8
        /*0098*/ 	.dword	_ZN34_INTERNAL_45a73b62_4_k_cu_4057d4694cuda3std6ranges3__45__cpo4cendE
	.align		8
        /*00a0*/ 	.dword	_ZN34_INTERNAL_45a73b62_4_k_cu_4057d4694cuda3std6ranges3__45__cpo7advanceE
	.align		8
        /*00a8*/ 	.dword	_ZN34_INTERNAL_45a73b62_4_k_cu_4057d4694cuda3std6ranges3__45__cpo9iter_swapE
	.align		8
        /*00b0*/ 	.dword	_ZN34_INTERNAL_45a73b62_4_k_cu_4057d4694cuda3std6ranges3__45__cpo4nextE
	.align		8
        /*00b8*/ 	.dword	_ZN34_INTERNAL_45a73b62_4_k_cu_4057d4694cuda3std6ranges3__45__cpo4prevE
	.align		8
        /*00c0*/ 	.dword	_ZN34_INTERNAL_45a73b62_4_k_cu_4057d4694cuda3std6ranges3__45__cpo4dataE
	.align		8
        /*00c8*/ 	.dword	_ZN34_INTERNAL_45a73b62_4_k_cu_4057d4694cuda3std6ranges3__45__cpo5cdataE
	.align		8
        /*00d0*/ 	.dword	_ZN34_INTERNAL_45a73b62_4_k_cu_4057d4694cuda3std6ranges3__45__cpo4sizeE
	.align		8
        /*00d8*/ 	.dword	_ZN34_INTERNAL_45a73b62_4_k_cu_4057d4694cuda3std6ranges3__45__cpo5ssizeE
	.align		8
        /*00e0*/ 	.dword	_ZN34_INTERNAL_45a73b62_4_k_cu_4057d4694cuda3std6ranges3__45__cpo8distanceE
	.align		8
        /*00e8*/ 	.dword	_ZN34_INTERNAL_45a73b62_4_k_cu_4057d4696thrust24THRUST_300001_SM_1000_NS8cuda_cub3parE
	.align		8
        /*00f0*/ 	.dword	_ZN34_INTERNAL_45a73b62_4_k_cu_4057d4696thrust24THRUST_300001_SM_1000_NS8cuda_cub10par_nosyncE
	.align		8
        /*00f8*/ 	.dword	_ZN34_INTERNAL_45a73b62_4_k_cu_4057d4696thrust24THRUST_300001_SM_1000_NS6system6detail10sequential3seqE
	.align		8
        /*0100*/ 	.dword	_ZN34_INTERNAL_45a73b62_4_k_cu_4057d4696thrust24THRUST_300001_SM_1000_NS6system3cpp3parE
	.align		8
        /*0108*/ 	.dword	_ZN34_INTERNAL_45a73b62_4_k_cu_4057d4696thrust24THRUST_300001_SM_1000_NS12placeholders2_1E
	.align		8
        /*0110*/ 	.dword	_ZN34_INTERNAL_45a73b62_4_k_cu_4057d4696thrust24THRUST_300001_SM_1000_NS12placeholders2_2E
	.align		8
        /*0118*/ 	.dword	_ZN34_INTERNAL_45a73b62_4_k_cu_4057d4696thrust24THRUST_300001_SM_1000_NS12placeholders2_3E
	.align		8
        /*0120*/ 	.dword	_ZN34_INTERNAL_45a73b62_4_k_cu_4057d4696thrust24THRUST_300001_SM_1000_NS12placeholders2_4E
	.align		8
        /*0128*/ 	.dword	_ZN34_INTERNAL_45a73b62_4_k_cu_4057d4696thrust24THRUST_300001_SM_1000_NS12placeholders2_5E
	.align		8
        /*0130*/ 	.dword	_ZN34_INTERNAL_45a73b62_4_k_cu_4057d4696thrust24THRUST_300001_SM_1000_NS12placeholders2_6E
	.align		8
        /*0138*/ 	.dword	_ZN34_INTERNAL_45a73b62_4_k_cu_4057d4696thrust24THRUST_300001_SM_1000_NS12placeholders2_7E
	.align		8
        /*0140*/ 	.dword	_ZN34_INTERNAL_45a73b62_4_k_cu_4057d4696thrust24THRUST_300001_SM_1000_NS12placeholders2_8E
	.align		8
        /*0148*/ 	.dword	_ZN34_INTERNAL_45a73b62_4_k_cu_4057d4696thrust24THRUST_300001_SM_1000_NS12placeholders2_9E
	.align		8
        /*0150*/ 	.dword	_ZN34_INTERNAL_45a73b62_4_k_cu_4057d4696thrust24THRUST_300001_SM_1000_NS12placeholders3_10E
	.align		8
        /*0158*/ 	.dword	_ZN34_INTERNAL_45a73b62_4_k_cu_4057d4696thrust24THRUST_300001_SM_1000_NS3seqE
	.align		8
        /*0160*/ 	.dword	_ZN34_INTERNAL_45a73b62_4_k_cu_4057d4696thrust24THRUST_300001_SM_1000_NS6deviceE
	.align		8
        /*0168*/ 	.dword	$str
	.align		8
        /*0170*/ 	.dword	vprintf


//--------------------- .text._ZN3cub18CUB_300001_SM_10006detail11EmptyKernelIvEEvv --------------------------
	.section	.text._ZN3cub18CUB_300001_SM_10006detail11EmptyKernelIvEEvv,"ax",@progbits
	.align	128
        .global         _ZN3cub18CUB_300001_SM_10006detail11EmptyKernelIvEEvv
        .type           _ZN3cub18CUB_300001_SM_10006detail11EmptyKernelIvEEvv,@function
        .size           _ZN3cub18CUB_300001_SM_10006detail11EmptyKernelIvEEvv,(.L_x_35 - _ZN3cub18CUB_300001_SM_10006detail11EmptyKernelIvEEvv)
        .other          _ZN3cub18CUB_300001_SM_10006detail11EmptyKernelIvEEvv,@"STO_CUDA_ENTRY STV_DEFAULT"
_ZN3cub18CUB_300001_SM_10006detail11EmptyKernelIvEEvv:
.text._ZN3cub18CUB_300001_SM_10006detail11EmptyKernelIvEEvv:
[----:B------:R-:W-:Y:S01]  /*0000*/  LDC R1, c[0x0][0x37c] ;  /* 0x0000df00ff017b82 */ /* 0x000fe20000000800 */
[----:B------:R-:W-:Y:S05]  /*0010*/  EXIT ;  /* 0x000000000000794d */ /* 0x000fea0003800000 */
.L_x_0:
[----:B------:R-:W-:-:S00]  /*0020*/  BRA `(.L_x_0) ;  /* 0xfffffffc00fc7947 */ /* 0x000fc0000383ffff */
[----:B------:R-:W-:-:S00]  /*0030*/  NOP ;  /* 0x0000000000007918 */ /* 0x000fc00000000000 */
        /* <DEDUP_REMOVED lines=12> */
.L_x_35:


//--------------------- .text._Z21map_values_kernel_16bPKtPhS1_Piii --------------------------
	.section	.text._Z21map_values_kernel_16bPKtPhS1_Piii,"ax",@progbits
	.align	128
        .global         _Z21map_values_kernel_16bPKtPhS1_Piii
        .type           _Z21map_values_kernel_16bPKtPhS1_Piii,@function
        .size           _Z21map_values_kernel_16bPKtPhS1_Piii,(.L_x_36 - _Z21map_values_kernel_16bPKtPhS1_Piii)
        .other          _Z21map_values_kernel_16bPKtPhS1_Piii,@"STO_CUDA_ENTRY STV_DEFAULT"
_Z21map_values_kernel_16bPKtPhS1_Piii:
.text._Z21map_values_kernel_16bPKtPhS1_Piii:
[----:B------:R-:W0:Y:S01]  /*0000*/  LDC R1, c[0x0][0x37c] ;  /* 0x0000df00ff017b82 */ /* 0x000e220000000800 */
[----:B------:R-:W1:Y:S01]  /*0010*/  S2R R7, SR_TID.X ;  /* 0x0000000000077919 */ /* 0x000e620000002100 */
[----:B------:R-:W2:Y:S01]  /*0020*/  LDCU UR38, c[0x0][0x2fc] ;  /* 0x00005f80ff2677ac */ /* 0x000ea20008000800 */
[----:B0-----:R-:W-:-:S05]  /*0030*/  VIADD R1, R1, 0xffffffd0 ;  /* 0xffffffd001017836 */ /* 0x001fca0000000000 */
[----:B------:R-:W0:Y:S01]  /*0040*/  LDC R6, c[0x0][0x2f8] ;  /* 0x0000be00ff067b82 */ /* 0x000e220000000800 */
[----:B------:R-:W1:Y:S01]  /*0050*/  S2R R16, SR_CTAID.X ;  /* 0x0000000000107919 */ /* 0x000e620000002500 */
[----:B------:R-:W1:Y:S01]  /*0060*/  LDCU UR4, c[0x0][0x360] ;  /* 0x00006c00ff0477ac */ /* 0x000e620008000800 */
[----:B------:R-:W-:Y:S01]  /*0070*/  BSSY.RECONVERGENT B0, `(.L_x_1) ;  /* 0x0000070000007945 */ /* 0x000fe20003800200 */
[----:B------:R-:W-:Y:S01]  /*0080*/  IMAD.MOV.U32 R3, RZ, RZ, RZ ;  /* 0x000000ffff037224 */ /* 0x000fe200078e00ff */
[----:B------:R3:W-:Y:S01]  /*0090*/  STL.128 [R1], RZ ;  /* 0x000000ff01007387 */ /* 0x0007e20000100c00 */
[----:B------:R-:W4:Y:S01]  /*00a0*/  LDCU UR5, c[0x0][0x3a0] ;  /* 0x00007400ff0577ac */ /* 0x000f220008000800 */
[----:B------:R-:W-:Y:S02]  /*00b0*/  IMAD.MOV.U32 R0, RZ, RZ, RZ ;  /* 0x000000ffff007224 */ /* 0x000fe400078e00ff */
[----:B------:R3:W-:Y:S01]  /*00c0*/  STL.128 [R1+0x10], RZ ;  /* 0x000010ff01007387 */ /* 0x0007e20000100c00 */
[----:B------:R-:W0:Y:S01]  /*00d0*/  LDCU.64 UR36, c[0x0][0x358] ;  /* 0x00006b00ff2477ac */ /* 0x000e220008000a00 */
[----:B-1----:R-:W-:-:S04]  /*00e0*/  IMAD R7, R16, UR4, R7 ;  /* 0x0000000410077c24 */ /* 0x002fc8000f8e0207 */
[----:B------:R-:W-:-:S05]  /*00f0*/  IMAD.SHL.U32 R4, R7, 0x10, RZ ;  /* 0x0000001007047824 */ /* 0x000fca00078e00ff */
[----:B------:R-:W-:-:S04]  /*0100*/  LOP3.LUT R5, R4, 0xfffffe00, RZ, 0xc0, !PT ;  /* 0xfffffe0004057812 */ /* 0x000fc800078ec0ff */
[----:B------:R-:W-:-:S04]  /*0110*/  LOP3.LUT R2, R5, 0x1f0, R4, 0xf8, !PT ;  /* 0x000001f005027812 */ /* 0x000fc800078ef804 */
[C---:B----4-:R-:W-:Y:S01]  /*0120*/  ISETP.GE.AND P0, PT, R2.reuse, UR5, PT ;  /* 0x0000000502007c0c */ /* 0x050fe2000bf06270 */
[----:B------:R-:W-:-:S12]  /*0130*/  VIADD R18, R2, 0x10 ;  /* 0x0000001002127836 */ /* 0x000fd80000000000 */
[----:B0-23--:R-:W-:Y:S05]  /*0140*/  @P0 BRA `(.L_x_2) ;  /* 0x0000000400880947 */ /* 0x00dfea0003800000 */
[----:B------:R-:W-:Y:S01]  /*0150*/  VIMNMX R3, PT, PT, R18, UR5, PT ;  /* 0x0000000512037c48 */ /* 0x000fe2000bfe0100 */
[----:B------:R-:W-:Y:S01]  /*0160*/  BSSY.RECONVERGENT B1, `(.L_x_3) ;  /* 0x000002d000017945 */ /* 0x000fe20003800200 */
[----:B------:R-:W-:Y:S01]  /*0170*/  LOP3.LUT R4, R4, 0x1f0, RZ, 0xc0, !PT ;  /* 0x000001f004047812 */ /* 0x000fe200078ec0ff */
[----:B------:R-:W-:Y:S01]  /*0180*/  IMAD.MOV.U32 R0, RZ, RZ, RZ ;  /* 0x000000ffff007224 */ /* 0x000fe200078e00ff */
[----:B------:R-:W-:Y:S01]  /*0190*/  VIADDMNMX R8, R2, 0x1, R3, !PT ;  /* 0x0000000102087846 */ /* 0x000fe20007800103 */
[----:B------:R-:W-:Y:S02]  /*01a0*/  IMAD.MOV.U32 R9, RZ, RZ, R2 ;  /* 0x000000ffff097224 */ /* 0x000fe400078e0002 */
[----:B------:R-:W-:Y:S01]  /*01b0*/  IMAD.MOV.U32 R3, RZ, RZ, RZ ;  /* 0x000000ffff037224 */ /* 0x000fe200078e00ff */
[----:B------:R-:W-:Y:S02]  /*01c0*/  IADD3 R4, PT, PT, R5, R4, -R8 ;  /* 0x0000000405047210 */ /* 0x000fe40007ffe808 */
[----:B------:R-:W-:-:S02]  /*01d0*/  LOP3.LUT R11, R8, 0xf, RZ, 0xc0, !PT ;  /* 0x0000000f080b7812 */ /* 0x000fc400078ec0ff */
[----:B------:R-:W-:Y:S02]  /*01e0*/  ISETP.GT.U32.AND P0, PT, R4, -0x10, PT ;  /* 0xfffffff00400780c */ /* 0x000fe40003f04070 */
[----:B------:R-:W-:-:S11]  /*01f0*/  ISETP.NE.AND P1, PT, R11, RZ, PT ;  /* 0x000000ff0b00720c */ /* 0x000fd60003f25270 */
[----:B------:R-:W-:Y:S05]  /*0200*/  @P0 BRA `(.L_x_4) ;  /* 0x0000000000880947 */ /* 0x000fea0003800000 */
[----:B------:R-:W-:Y:S01]  /*0210*/  IADD3 R0, PT, PT, R8, -R2, -R11 ;  /* 0x8000000208007210 */ /* 0x000fe20007ffe80b */
[----:B------:R-:W-:Y:S02]  /*0220*/  IMAD.MOV.U32 R3, RZ, RZ, RZ ;  /* 0x000000ffff037224 */ /* 0x000fe400078e00ff */
[----:B------:R-:W-:Y:S02]  /*0230*/  IMAD.MOV.U32 R9, RZ, RZ, R2 ;  /* 0x000000ffff097224 */ /* 0x000fe400078e0002 */
[----:B------:R-:W-:-:S07]  /*0240*/  IMAD.MOV.U32 R10, RZ, RZ, R0 ;  /* 0x000000ffff0a7224 */ /* 0x000fce00078e0000 */
.L_x_5:
[----:B------:R-:W0:Y:S02]  /*0250*/  LDC.64 R4, c[0x0][0x380] ;  /* 0x0000e000ff047b82 */ /* 0x000e240000000a00 */
[----:B0-----:R-:W-:-:S05]  /*0260*/  IMAD.WIDE R4, R9, 0x2, R4 ;  /* 0x0000000209047825 */ /* 0x001fca00078e0204 */
[----:B------:R-:W2:Y:S04]  /*0270*/  LDG.E.U16 R26, desc[UR36][R4.64] ;  /* 0x00000024041a7981 */ /* 0x000ea8000c1e1500 */
[----:B------:R-:W2:Y:S04]  /*0280*/  LDG.E.U16 R23, desc[UR36][R4.64+0x2] ;  /* 0x0000022404177981 */ /* 0x000ea8000c1e1500 */
[----:B------:R-:W3:Y:S04]  /*0290*/  LDG.E.U16 R13, desc[UR36][R4.64+0x4] ;  /* 0x00000424040d7981 */ /* 0x000ee8000c1e1500 */
[----:B------:R-:W3:Y:S04]  /*02a0*/  LDG.E.U16 R14, desc[UR36][R4.64+0x6] ;  /* 0x00000624040e7981 */ /* 0x000ee8000c1e1500 */
[----:B------:R-:W4:Y:S04]  /*02b0*/  LDG.E.U16 R24, desc[UR36][R4.64+0x8] ;  /* 0x0000082404187981 */ /* 0x000f28000c1e1500 */
[----:B------:R-:W4:Y:S04]  /*02c0*/  LDG.E.U16 R21, desc[UR36][R4.64+0xa] ;  /* 0x00000a2404157981 */ /* 0x000f28000c1e1500 */
[----:B------:R-:W5:Y:S04]  /*02d0*/  LDG.E.U16 R22, desc[UR36][R4.64+0xc] ;  /* 0x00000c2404167981 */ /* 0x000f68000c1e1500 */
[----:B------:R-:W5:Y:S04]  /*02e0*/  LDG.E.U16 R19, desc[UR36][R4.64+0xe] ;  /* 0x00000e2404137981 */ /* 0x000f68000c1e1500 */
[----:B------:R-:W5:Y:S04]  /*02f0*/  LDG.E.U16 R20, desc[UR36][R4.64+0x10] ;  /* 0x0000102404147981 */ /* 0x000f68000c1e1500 */
[----:B------:R-:W5:Y:S04]  /*0300*/  LDG.E.U16 R17, desc[UR36][R4.64+0x12] ;  /* 0x0000122404117981 */ /* 0x000f68000c1e1500 */
[----:B------:R-:W5:Y:S04]  /*0310*/  LDG.E.U16 R12, desc[UR36][R4.64+0x14] ;  /* 0x00001424040c7981 */ /* 0x000f68000c1e1500 */
[----:B------:R-:W5:Y:S04]  /*0320*/  LDG.E.U16 R15, desc[UR36][R4.64+0x16] ;  /* 0x00001624040f7981 */ /* 0x000f68000c1e1500 */
[----:B------:R-:W5:Y:S01]  /*0330*/  LDG.E.U16 R28, desc[UR36][R4.64+0x1e] ;  /* 0x00001e24041c7981 */ /* 0x000f62000c1e1500 */
[----:B--2---:R-:W-:-:S03]  /*0340*/  IADD3 R25, PT, PT, R23, R3, R26 ;  /* 0x0000000317197210 */ /* 0x004fc60007ffe01a */
[----:B------:R-:W2:Y:S04]  /*0350*/  LDG.E.U16 R26, desc[UR36][R4.64+0x18] ;  /* 0x00001824041a7981 */ /* 0x000ea8000c1e1500 */
[----:B------:R-:W2:Y:S04]  /*0360*/  LDG.E.U16 R23, desc[UR36][R4.64+0x1a] ;  /* 0x00001a2404177981 */ /* 0x000ea8000c1e1500 */
[----:B------:R-:W2:Y:S01]  /*0370*/  LDG.E.U16 R3, desc[UR36][R4.64+0x1c] ;  /* 0x00001c2404037981 */ /* 0x000ea2000c1e1500 */
[----:B---3--:R-:W-:Y:S01]  /*0380*/  IADD3 R13, PT, PT, R14, R25, R13 ;  /* 0x000000190e0d7210 */ /* 0x008fe20007ffe00d */
[----:B------:R-:W-:-:S03]  /*0390*/  VIADD R10, R10, 0xfffffff0 ;  /* 0xfffffff00a0a7836 */ /* 0x000fc60000000000 */
[----:B----4-:R-:W-:Y:S02]  /*03a0*/  IADD3 R13, PT, PT, R21, R13, R24 ;  /* 0x0000000d150d7210 */ /* 0x010fe40007ffe018 */
[----:B------:R-:W-:Y:S02]  /*03b0*/  ISETP.NE.AND P0, PT, R10, RZ, PT ;  /* 0x000000ff0a00720c */ /* 0x000fe40003f05270 */
[----:B-----5:R-:W-:-:S04]  /*03c0*/  IADD3 R13, PT, PT, R19, R13, R22 ;  /* 0x0000000d130d7210 */ /* 0x020fc80007ffe016 */
[----:B------:R-:W-:-:S04]  /*03d0*/  IADD3 R13, PT, PT, R17, R13, R20 ;  /* 0x0000000d110d7210 */ /* 0x000fc80007ffe014 */
[----:B------:R-:W-:Y:S01]  /*03e0*/  IADD3 R12, PT, PT, R15, R13, R12 ;  /* 0x0000000d0f0c7210 */ /* 0x000fe20007ffe00c */
[----:B------:R-:W-:-:S03]  /*03f0*/  VIADD R9, R9, 0x10 ;  /* 0x0000001009097836 */ /* 0x000fc60000000000 */
[----:B--2---:R-:W-:-:S04]  /*0400*/  IADD3 R12, PT, PT, R23, R12, R26 ;  /* 0x0000000c170c7210 */ /* 0x004fc80007ffe01a */
[----:B------:R-:W-:Y:S01]  /*0410*/  IADD3 R3, PT, PT, R28, R12, R3 ;  /* 0x0000000c1c037210 */ /* 0x000fe20007ffe003 */
[----:B------:R-:W-:Y:S06]  /*0420*/  @P0 BRA `(.L_x_5) ;  /* 0xfffffffc00880947 */ /* 0x000fec000383ffff */
.L_x_4:
[----:B------:R-:W-:Y:S05]  /*0430*/  BSYNC.RECONVERGENT B1 ;  /* 0x0000000000017941 */ /* 0x000fea0003800200 */
.L_x_3:
[----:B------:R-:W-:Y:S05]  /*0440*/  @!P1 BRA `(.L_x_2) ;  /* 0x0000000000c89947 */ /* 0x000fea0003800000 */
[----:B------:R-:W-:Y:S01]  /*0450*/  ISETP.GE.U32.AND P0, PT, R11, 0x8, PT ;  /* 0x000000080b00780c */ /* 0x000fe20003f06070 */
[----:B------:R-:W-:Y:S01]  /*0460*/  BSSY.RECONVERGENT B1, `(.L_x_6) ;  /* 0x0000014000017945 */ /* 0x000fe20003800200 */
[----:B------:R-:W-:-:S04]  /*0470*/  LOP3.LUT R20, R8, 0x7, RZ, 0xc0, !PT ;  /* 0x0000000708147812 */ /* 0x000fc800078ec0ff */
[----:B------:R-:W-:-:S07]  /*0480*/  ISETP.NE.AND P1, PT, R20, RZ, PT ;  /* 0x000000ff1400720c */ /* 0x000fce0003f25270 */
[----:B------:R-:W-:Y:S06]  /*0490*/  @!P0 BRA `(.L_x_7) ;  /* 0x0000000000408947 */ /* 0x000fec0003800000 */
        /* <DEDUP_REMOVED lines=9> */
[----:B------:R-:W5:Y:S01]  /*0530*/  LDG.E.U16 R19, desc[UR36][R4.64+0xe] ;  /* 0x00000e2404137981 */ /* 0x000f62000c1e1500 */
[----:B------:R-:W-:-:S02]  /*0540*/  VIADD R0, R0, 0x8 ;  /* 0x0000000800007836 */ /* 0x000fc40000000000 */
[----:B------:R-:W-:Y:S01]  /*0550*/  VIADD R9, R9, 0x8 ;  /* 0x0000000809097836 */ /* 0x000fe20000000000 */
[----:B--2---:R-:W-:-:S04]  /*0560*/  IADD3 R10, PT, PT, R11, R3, R10 ;  /* 0x000000030b0a7210 */ /* 0x004fc80007ffe00a */
[----:B---3--:R-:W-:-:S04]  /*0570*/  IADD3 R10, PT, PT, R12, R10, R13 ;  /* 0x0000000a0c0a7210 */ /* 0x008fc80007ffe00d */
[----:B----4-:R-:W-:-:S04]  /*0580*/  IADD3 R10, PT, PT, R14, R10, R15 ;  /* 0x0000000a0e0a7210 */ /* 0x010fc80007ffe00f */
[----:B-----5:R-:W-:-:S07]  /*0590*/  IADD3 R3, PT, PT, R19, R10, R17 ;  /* 0x0000000a13037210 */ /* 0x020fce0007ffe011 */
.L_x_7:
[----:B------:R-:W-:Y:S05]  /*05a0*/  BSYNC.RECONVERGENT B1 ;  /* 0x0000000000017941 */ /* 0x000fea0003800200 */
.L_x_6:
        /* <DEDUP_REMOVED lines=11> */
[----:B------:R-:W3:Y:S01]  /*0660*/  LDG.E.U16 R13, desc[UR36][R4.64+0x6] ;  /* 0x00000624040d7981 */ /* 0x000ee2000c1e1500 */
[----:B------:R-:W-:-:S02]  /*0670*/  VIADD R0, R0, 0x4 ;  /* 0x0000000400007836 */ /* 0x000fc40000000000 */
[----:B------:R-:W-:Y:S01]  /*0680*/  VIADD R9, R9, 0x4 ;  /* 0x0000000409097836 */ /* 0x000fe20000000000 */
[----:B--2---:R-:W-:-:S04]  /*0690*/  IADD3 R3, PT, PT, R11, R3, R10 ;  /* 0x000000030b037210 */ /* 0x004fc80007ffe00a */
[----:B---3--:R-:W-:-:S07]  /*06a0*/  IADD3 R3, PT, PT, R13, R3, R12 ;  /* 0x000000030d037210 */ /* 0x008fce0007ffe00c */
.L_x_9:
[----:B------:R-:W-:Y:S05]  /*06b0*/  BSYNC.RECONVERGENT B1 ;  /* 0x0000000000017941 */ /* 0x000fea0003800200 */
.L_x_8:
[----:B------:R-:W-:Y:S05]  /*06c0*/  @!P1 BRA `(.L_x_2) ;  /* 0x0000000000289947 */ /* 0x000fea0003800000 */
[----:B------:R-:W0:Y:S01]  /*06d0*/  LDC.64 R4, c[0x0][0x380] ;  /* 0x0000e000ff047b82 */ /* 0x000e220000000a00 */
[----:B------:R-:W-:-:S07]  /*06e0*/  IMAD.MOV R8, RZ, RZ, -R8 ;  /* 0x000000ffff087224 */ /* 0x000fce00078e0a08 */
.L_x_10:
[----:B0-----:R-:W-:-:S06]  /*06f0*/  IMAD.WIDE R10, R9, 0x2, R4 ;  /* 0x00000002090a7825 */ /* 0x001fcc00078e0204 */
[----:B------:R-:W2:Y:S01]  /*0700*/  LDG.E.U16 R10, desc[UR36][R10.64] ;  /* 0x000000240a0a7981 */ /* 0x000ea2000c1e1500 */
[----:B------:R-:W-:Y:S02]  /*0710*/  VIADD R8, R8, 0x1 ;  /* 0x0000000108087836 */ /* 0x000fe40000000000 */
[----:B------:R-:W-:Y:S02]  /*0720*/  VIADD R0, R0, 0x1 ;  /* 0x0000000100007836 */ /* 0x000fe40000000000 */
[----:B------:R-:W-:Y:S01]  /*0730*/  VIADD R9, R9, 0x1 ;  /* 0x0000000109097836 */ /* 0x000fe20000000000 */
[----:B------:R-:W-:Y:S01]  /*0740*/  ISETP.NE.AND P0, PT, R8, RZ, PT ;  /* 0x000000ff0800720c */ /* 0x000fe20003f05270 */
[----:B--2---:R-:W-:-:S12]  /*0750*/  IMAD.IADD R3, R10, 0x1, R3 ;  /* 0x000000010a037824 */ /* 0x004fd800078e0203 */
[----:B------:R-:W-:Y:S05]  /*0760*/  @P0 BRA `(.L_x_10) ;  /* 0xfffffffc00e00947 */ /* 0x000fea000383ffff */
.L_x_2:
[----:B------:R-:W-:Y:S05]  /*0770*/  BSYNC.RECONVERGENT B0 ;  /* 0x0000000000007941 */ /* 0x000fea0003800200 */
.L_x_1:
[----:B------:R-:W0:Y:S01]  /*0780*/  SHFL.DOWN PT, R4, R3, 0x10, 0x1f ;  /* 0x0a001f0003047f89 */ /* 0x000e2200000e0000 */
[----:B------:R-:W-:-:S03]  /*0790*/  LOP3.LUT P0, RZ, R7, 0x1f, RZ, 0xc0, !PT ;  /* 0x0000001f07ff7812 */ /* 0x000fc6000780c0ff */
[----:B------:R-:W1:Y:S01]  /*07a0*/  SHFL.DOWN PT, R5, R0, 0x10, 0x1f ;  /* 0x0a001f0000057f89 */ /* 0x000e6200000e0000 */
[----:B0-----:R-:W-:Y:S02]  /*07b0*/  IMAD.IADD R4, R4, 0x1, R3 ;  /* 0x0000000104047824 */ /* 0x001fe400078e0203 */
[----:B-1----:R-:W-:-:S03]  /*07c0*/  IMAD.IADD R5, R5, 0x1, R0 ;  /* 0x0000000105057824 */ /* 0x002fc600078e0200 */
[----:B------:R-:W0:Y:S04]  /*07d0*/  SHFL.DOWN PT, R9, R4, 0x8, 0x1f ;  /* 0x09001f0004097f89 */ /* 0x000e2800000e0000 */
[----:B------:R-:W1:Y:S01]  /*07e0*/  SHFL.DOWN PT, R8, R5, 0x8, 0x1f ;  /* 0x09001f0005087f89 */ /* 0x000e6200000e0000 */
[----:B0-----:R-:W-:Y:S02]  /*07f0*/  IMAD.IADD R9, R4, 0x1, R9 ;  /* 0x0000000104097824 */ /* 0x001fe400078e0209 */
[----:B-1----:R-:W-:-:S03]  /*0800*/  IMAD.IADD R8, R5, 0x1, R8 ;  /* 0x0000000105087824 */ /* 0x002fc600078e0208 */
[----:B------:R-:W0:Y:S01]  /*0810*/  SHFL.DOWN PT, R10, R9, 0x4, 0x1f ;  /* 0x08801f00090a7f89 */ /* 0x000e2200000e0000 */
[----:B------:R-:W1:Y:S03]  /*0820*/  LDC.64 R4, c[0x0][0x398] ;  /* 0x0000e600ff047b82 */ /* 0x000e660000000a00 */
[----:B------:R-:W2:Y:S01]  /*0830*/  SHFL.DOWN PT, R11, R8, 0x4, 0x1f ;  /* 0x08801f00080b7f89 */ /* 0x000ea200000e0000 */
[----:B0-----:R-:W-:Y:S02]  /*0840*/  IMAD.IADD R10, R9, 0x1, R10 ;  /* 0x00000001090a7824 */ /* 0x001fe400078e020a */
[----:B-1----:R-:W-:-:S03]  /*0850*/  IMAD.WIDE.U32 R16, R16, 0x4, R4 ;  /* 0x0000000410107825 */ /* 0x002fc600078e0004 */
[----:B------:R-:W0:Y:S01]  /*0860*/  SHFL.DOWN PT, R3, R10, 0x2, 0x1f ;  /* 0x08401f000a037f89 */ /* 0x000e2200000e0000 */
[----:B--2---:R-:W-:-:S05]  /*0870*/  IMAD.IADD R11, R8, 0x1, R11 ;  /* 0x00000001080b7824 */ /* 0x004fca00078e020b */
[----:B------:R-:W1:Y:S01]  /*0880*/  SHFL.DOWN PT, R0, R11, 0x2, 0x1f ;  /* 0x08401f000b007f89 */ /* 0x000e6200000e0000 */
[----:B0-----:R-:W-:-:S05]  /*0890*/  IMAD.IADD R3, R10, 0x1, R3 ;  /* 0x000000010a037824 */ /* 0x001fca00078e0203 */
[----:B------:R-:W0:Y:S01]  /*08a0*/  SHFL.DOWN PT, R12, R3, 0x1, 0x1f ;  /* 0x08201f00030c7f89 */ /* 0x000e2200000e0000 */
[----:B-1----:R-:W-:-:S05]  /*08b0*/  IMAD.IADD R0, R11, 0x1, R0 ;  /* 0x000000010b007824 */ /* 0x002fca00078e0200 */
[----:B------:R-:W1:Y:S01]  /*08c0*/  SHFL.DOWN PT, R13, R0, 0x1, 0x1f ;  /* 0x08201f00000d7f89 */ /* 0x000e6200000e0000 */
[----:B0-----:R-:W-:Y:S02]  /*08d0*/  IMAD.IADD R12, R3, 0x1, R12 ;  /* 0x00000001030c7824 */ /* 0x001fe400078e020c */
[----:B-1----:R-:W-:Y:S01]  /*08e0*/  IMAD.IADD R8, R0, 0x1, R13 ;  /* 0x0000000100087824 */ /* 0x002fe200078e020d */
[----:B------:R-:W-:Y:S06]  /*08f0*/  @P0 BRA `(.L_x_11) ;  /* 0x0000000000980947 */ /* 0x000fec0003800000 */
[----:B------:R-:W-:Y:S01]  /*0900*/  ISETP.NE.AND P0, PT, R8, RZ, PT ;  /* 0x000000ff0800720c */ /* 0x000fe20003f05270 */
[----:B------:R-:W-:Y:S01]  /*0910*/  BSSY.RECONVERGENT B0, `(.L_x_12) ;  /* 0x0000015000007945 */ /* 0x000fe20003800200 */
[----:B------:R-:W-:-:S11]  /*0920*/  IMAD.MOV.U32 R3, RZ, RZ, RZ ;  /* 0x000000ffff037224 */ /* 0x000fd600078e00ff */
[----:B------:R-:W-:Y:S05]  /*0930*/  @!P0 BRA `(.L_x_13) ;  /* 0x0000000000488947 */ /* 0x000fea0003800000 */
[----:B------:R-:W0:Y:S01]  /*0940*/  I2F.U32.RP R0, R8 ;  /* 0x0000000800007306 */ /* 0x000e220000209000 */
[----:B------:R-:W-:Y:S01]  /*0950*/  IMAD.MOV R3, RZ, RZ, -R8 ;  /* 0x000000ffff037224 */ /* 0x000fe200078e0a08 */
[----:B------:R-:W-:-:S06]  /*0960*/  ISETP.NE.U32.AND P2, PT, R8, RZ, PT ;  /* 0x000000ff0800720c */ /* 0x000fcc0003f45070 */
[----:B0-----:R-:W0:Y:S02]  /*0970*/  MUFU.RCP R0, R0 ;  /* 0x0000000000007308 */ /* 0x001e240000001000 */
[----:B0-----:R-:W-:-:S06]  /*0980*/  VIADD R4, R0, 0xffffffe ;  /* 0x0ffffffe00047836 */ /* 0x001fcc0000000000 */
[----:B------:R0:W1:Y:S02]  /*0990*/  F2I.FTZ.U32.TRUNC.NTZ R5, R4 ;  /* 0x0000000400057305 */ /* 0x000064000021f000 */
[----:B0-----:R-:W-:Y:S02]  /*09a0*/  IMAD.MOV.U32 R4, RZ, RZ, RZ ;  /* 0x000000ffff047224 */ /* 0x001fe400078e00ff */
[----:B-1----:R-:W-:-:S04]  /*09b0*/  IMAD R3, R3, R5, RZ ;  /* 0x0000000503037224 */ /* 0x002fc800078e02ff */
[----:B------:R-:W-:-:S06]  /*09c0*/  IMAD.HI.U32 R5, R5, R3, R4 ;  /* 0x0000000305057227 */ /* 0x000fcc00078e0004 */
[----:B------:R-:W-:-:S04]  /*09d0*/  IMAD.HI.U32 R3, R5, R12, RZ ;  /* 0x0000000c05037227 */ /* 0x000fc800078e00ff */
[----:B------:R-:W-:-:S04]  /*09e0*/  IMAD.MOV R5, RZ, RZ, -R3 ;  /* 0x000000ffff057224 */ /* 0x000fc800078e0a03 */
[----:B------:R-:W-:-:S05]  /*09f0*/  IMAD R5, R8, R5, R12 ;  /* 0x0000000508057224 */ /* 0x000fca00078e020c */
[----:B------:R-:W-:-:S13]  /*0a00*/  ISETP.GE.U32.AND P0, PT, R5, R8, PT ;  /* 0x000000080500720c */ /* 0x000fda0003f06070 */
[----:B------:R-:W-:Y:S02]  /*0a10*/  @P0 IMAD.IADD R5, R5, 0x1, -R8 ;  /* 0x0000000105050824 */ /* 0x000fe400078e0a08 */
[----:B------:R-:W-:-:S03]  /*0a20*/  @P0 VIADD R3, R3, 0x1 ;  /* 0x0000000103030836 */ /* 0x000fc60000000000 */
[----:B------:R-:W-:-:S13]  /*0a30*/  ISETP.GE.U32.AND P1, PT, R5, R8, PT ;  /* 0x000000080500720c */ /* 0x000fda0003f26070 */
[----:B------:R-:W-:Y:S01]  /*0a40*/  @P1 VIADD R3, R3, 0x1 ;  /* 0x0000000103031836 */ /* 0x000fe20000000000 */
[----:B------:R-:W-:-:S07]  /*0a50*/  @!P2 LOP3.LUT R3, RZ, R8, RZ, 0x33, !PT ;  /* 0x00000008ff03a212 */ /* 0x000fce00078e33ff */
.L_x_13:
[----:B------:R-:W-:Y:S05]  /*0a60*/  BSYNC.RECONVERGENT B0 ;  /* 0x0000000000007941 */ /* 0x000fea0003800200 */
.L_x_12:
[----:B------:R0:W-:Y:S01]  /*0a70*/  STG.E desc[UR36][R16.64], R3 ;  /* 0x0000000310007986 */ /* 0x0001e2000c101924 */
[----:B------:R-:W-:-:S13]  /*0a80*/  ISETP.NE.AND P0, PT, R7, RZ, PT ;  /* 0x000000ff0700720c */ /* 0x000fda0003f05270 */
[----:B0-----:R-:W-:Y:S05]  /*0a90*/  @P0 BRA `(.L_x_11) ;  /* 0x0000000000300947 */ /* 0x001fea0003800000 */
[----:B------:R-:W0:Y:S01]  /*0aa0*/  LDC.64 R8, c[0x0][0x398] ;  /* 0x0000e600ff087b82 */ /* 0x000e220000000a00 */
[----:B------:R-:W-:Y:S01]  /*0ab0*/  MOV R0, 0x170 ;  /* 0x0000017000007802 */ /* 0x000fe20000000f00 */
[----:B------:R-:W1:Y:S01]  /*0ac0*/  LDCU.64 UR4, c[0x4][0x168] ;  /* 0x01002d00ff0477ac */ /* 0x000e620008000a00 */
[----:B0-----:R-:W2:Y:S05]  /*0ad0*/  LDG.E R8, desc[UR36][R8.64] ;  /* 0x0000002408087981 */ /* 0x001eaa000c1e1900 */
[----:B------:R0:W3:Y:S01]  /*0ae0*/  LDC.64 R10, c[0x4][R0] ;  /* 0x01000000000a7b82 */ /* 0x0000e20000000a00 */
[----:B------:R-:W-:Y:S01]  /*0af0*/  IADD3 R6, P0, P1, R1, 0x20, R6 ;  /* 0x0000002001067810 */ /* 0x000fe2000791e006 */
[----:B-1----:R-:W-:-:S02]  /*0b00*/  IMAD.U32 R4, RZ, RZ, UR4 ;  /* 0x00000004ff047e24 */ /* 0x002fc4000f8e00ff */
[----:B------:R-:W-:Y:S01]  /*0b10*/  IMAD.U32 R5, RZ, RZ, UR5 ;  /* 0x00000005ff057e24 */ /* 0x000fe2000f8e00ff */
[----:B------:R-:W-:Y:S01]  /*0b20*/  IADD3.X R7, PT, PT, RZ, UR38, RZ, P0, P1 ;  /* 0x00000026ff077c10 */ /* 0x000fe200087e24ff */
[----:B--23--:R0:W-:Y:S08]  /*0b30*/  STL [R1+0x20], R8 ;  /* 0x0000200801007387 */ /* 0x00c1f00000100800 */
[----:B------:R-:W-:-:S07]  /*0b40*/  LEPC R20, `(.L_x_11) ;  /* 0x000000001014794e */ /* 0x000fce0000000000 */
[----:B0-----:R-:W-:Y:S05]  /*0b50*/  CALL.ABS.NOINC R10 ;  /* 0x000000000a007343 */ /* 0x001fea0003c00000 */
.L_x_11:
[----:B------:R-:W0:Y:S01]  /*0b60*/  LDC R13, c[0x0][0x3a0] ;  /* 0x0000e800ff0d7b82 */ /* 0x000e220000000800 */
[----:B------:R-:W-:Y:S05]  /*0b70*/  WARPSYNC.ALL ;  /* 0x0000000000007948 */ /* 0x000fea0003800000 */
[----:B------:R-:W-:Y:S01]  /*0b80*/  BSSY.RECONVERGENT B1, `(.L_x_14) ;  /* 0x00000dc000017945 */ /* 0x000fe20003800200 */
[----:B------:R-:W-:Y:S02]  /*0b90*/  CS2R R4, SRZ ;  /* 0x0000000000047805 */ /* 0x000fe4000001ff00 */
[----:B------:R-:W-:Y:S02]  /*0ba0*/  CS2R R6, SRZ ;  /* 0x0000000000067805 */ /* 0x000fe4000001ff00 */
[----:B------:R-:W-:-:S02]  /*0bb0*/  CS2R R8, SRZ ;  /* 0x0000000000087805 */ /* 0x000fc4000001ff00 */
[----:B------:R-:W-:Y:S01]  /*0bc0*/  CS2R R10, SRZ ;  /* 0x00000000000a7805 */ /* 0x000fe2000001ff00 */
[----:B------:R-:W-:Y:S01]  /*0bd0*/  BAR.SYNC.DEFER_BLOCKING 0x0 ;  /* 0x0000000000007b1d */ /* 0x000fe20000010000 */
[----:B0-----:R-:W-:-:S13]  /*0be0*/  ISETP.GE.AND P0, PT, R2, R13, PT ;  /* 0x0000000d0200720c */ /* 0x001fda0003f06270 */
[----:B------:R-:W-:Y:S05]  /*0bf0*/  @P0 BRA `(.L_x_15) ;  /* 0x0000000c00500947 */ /* 0x000fea0003800000 */
[----:B------:R0:W5:Y:S01]  /*0c00*/  LDG.E R16, desc[UR36][R16.64] ;  /* 0x0000002410107981 */ /* 0x000162000c1e1900 */
[----:B------:R-:W1:Y:S01]  /*0c10*/  LDC R3, c[0x0][0x3a4] ;  /* 0x0000e900ff037b82 */ /* 0x000e620000000800 */
[----:B------:R-:W-:Y:S01]  /*0c20*/  BSSY.RECONVERGENT B0, `(.L_x_16) ;  /* 0x00000cf000007945 */ /* 0x000fe20003800200 */
[----:B------:R-:W-:Y:S01]  /*0c30*/  VIMNMX R18, PT, PT, R18, R13, PT ;  /* 0x0000000d12127248 */ /* 0x000fe20003fe0100 */
[----:B------:R-:W-:Y:S02]  /*0c40*/  IMAD.MOV.U32 R0, RZ, RZ, RZ ;  /* 0x000000ffff007224 */ /* 0x000fe400078e00ff */
[----:B------:R-:W-:-:S03]  /*0c50*/  IMAD.MOV.U32 R11, RZ, RZ, R2 ;  /* 0x000000ffff0b7224 */ /* 0x000fc600078e0002 */
[----:B------:R-:W2:Y:S04]  /*0c60*/  LDC.64 R8, c[0x0][0x380] ;  /* 0x0000e000ff087b82 */ /* 0x000ea80000000a00 */
.L_x_33:
[----:B---3--:R-:W-:-:S05]  /*0c70*/  SHF.R.S32.HI R7, RZ, 0x3, R11 ;  /* 0x00000003ff077819 */ /* 0x008fca000001140b */
[----:B--2---:R-:W-:-:S06]  /*0c80*/  IMAD.WIDE R6, R7, 0x10, R8 ;  /* 0x0000001007067825 */ /* 0x004fcc00078e0208 */
[----:B------:R-:W2:Y:S01]  /*0c90*/  LDG.E.128 R4, desc[UR36][R6.64] ;  /* 0x0000002406047981 */ /* 0x000ea2000c1e1d00 */
[----:B------:R-:W-:Y:S01]  /*0ca0*/  BSSY.RECONVERGENT B2, `(.L_x_17) ;  /* 0x0000015000027945 */ /* 0x000fe20003800200 */
[----:B0-----:R-:W-:Y:S02]  /*0cb0*/  IMAD.MOV.U32 R17, RZ, RZ, 0x1 ;  /* 0x00000001ff117424 */ /* 0x001fe400078e00ff */
[----:B------:R-:W-:Y:S01]  /*0cc0*/  IMAD.MOV.U32 R12, RZ, RZ, 0x1 ;  /* 0x00000001ff0c7424 */ /* 0x000fe200078e00ff */
[----:B--2---:R-:W-:Y:S02]  /*0cd0*/  LOP3.LUT R13, R4, 0xffff, RZ, 0xc0, !PT ;  /* 0x0000ffff040d7812 */ /* 0x004fe400078ec0ff */
[----:B------:R-:W-:Y:S02]  /*0ce0*/  SHF.R.U32.HI R15, RZ, 0x10, R4 ;  /* 0x00000010ff0f7819 */ /* 0x000fe40000011604 */
[CC--:B-----5:R-:W-:Y:S01]  /*0cf0*/  ISETP.NE.AND P3, PT, R13.reuse, R16.reuse, PT ;  /* 0x000000100d00720c */ /* 0x0e0fe20003f65270 */
[--C-:B------:R-:W-:Y:S01]  /*0d00*/  IMAD.IADD R4, R13, 0x1, -R16.reuse ;  /* 0x000000010d047824 */ /* 0x100fe200078e0a10 */
[C---:B------:R-:W-:Y:S01]  /*0d10*/  ISETP.NE.AND P2, PT, R15.reuse, R16, PT ;  /* 0x000000100f00720c */ /* 0x040fe20003f45270 */
[----:B------:R-:W-:-:S03]  /*0d20*/  IMAD.IADD R10, R15, 0x1, -R16 ;  /* 0x000000010f0a7824 */ /* 0x000fc600078e0a10 */
[----:B------:R-:W-:Y:S01]  /*0d30*/  IABS R14, R4 ;  /* 0x00000004000e7213 */ /* 0x000fe20000000000 */
[----:B------:R-:W-:Y:S01]  /*0d40*/  IMAD.IADD R4, R1, 0x1, R0 ;  /* 0x0000000101047824 */ /* 0x000fe200078e0200 */
[----:B------:R-:W-:-:S03]  /*0d50*/  IABS R23, R10 ;  /* 0x0000000a00177213 */ /* 0x000fc60000000000 */
[----:B------:R-:W-:Y:S02]  /*0d60*/  IMAD.MOV.U32 R10, RZ, RZ, R14 ;  /* 0x000000ffff0a7224 */ /* 0x000fe400078e000e */
[----:B------:R-:W-:Y:S05]  /*0d70*/  @!P3 BRA `(.L_x_18) ;  /* 0x00000000001cb947 */ /* 0x000fea0003800000 */
[----:B------:R-:W-:-:S05]  /*0d80*/  IMAD R14, R10, -0x41041041, RZ ;  /* 0xbefbefbf0a0e7824 */ /* 0x000fca00078e02ff */
[----:B------:R-:W-:-:S04]  /*0d90*/  SHF.L.W.U32.HI R14, R14, 0x1f, R14 ;  /* 0x0000001f0e0e7819 */ /* 0x000fc80000010e0e */
[----:B------:R-:W-:Y:S02]  /*0da0*/  ISETP.GT.U32.AND P0, PT, R14, 0x2082082, PT ;  /* 0x020820820e00780c */ /* 0x000fe40003f04070 */
[----:B------:R-:W-:-:S05]  /*0db0*/  SHF.R.U32.HI R14, RZ, 0x1, R10 ;  /* 0x00000001ff0e7819 */ /* 0x000fca000001160a */
[----:B------:R-:W-:-:S06]  /*0dc0*/  IMAD.HI.U32 R14, R14, -0x7df7df7d, RZ ;  /* 0x820820830e0e7827 */ /* 0x000fcc00078e00ff */
[----:B------:R-:W-:Y:S02]  /*0dd0*/  @!P0 SHF.R.U32.HI R17, RZ, 0x5, R14 ;  /* 0x00000005ff118819 */ /* 0x000fe4000001160e */
[----:B------:R-:W-:-:S07]  /*0de0*/  @P0 LEA.HI R17, R14, 0x1, RZ, 0x1b ;  /* 0x000000010e110811 */ /* 0x000fce00078fd8ff */
.L_x_18:
[----:B------:R-:W-:Y:S05]  /*0df0*/  BSYNC.RECONVERGENT B2 ;  /* 0x0000000000027941 */ /* 0x000fea0003800200 */
.L_x_17:
[----:B------:R-:W-:Y:S01]  /*0e00*/  BSSY.RECONVERGENT B2, `(.L_x_19) ;  /* 0x000000a000027945 */ /* 0x000fe20003800200 */
[----:B------:R-:W-:-:S03]  /*0e10*/  LEA R19, R17, 0xfffffffe, 0x1 ;  /* 0xfffffffe11137811 */ /* 0x000fc600078e08ff */
        /* <DEDUP_REMOVED lines=8> */
.L_x_20:
[----:B------:R-:W-:Y:S05]  /*0ea0*/  BSYNC.RECONVERGENT B2 ;  /* 0x0000000000027941 */ /* 0x000fea0003800200 */
.L_x_19:
[C---:B------:R-:W-:Y:S01]  /*0eb0*/  LEA R21, R12.reuse, 0xfffffffe, 0x1 ;  /* 0xfffffffe0c157811 */ /* 0x040fe200078e08ff */
[----:B------:R0:W-:Y:S01]  /*0ec0*/  STL.U8 [R4+0x10], R19 ;  /* 0x0000101304007387 */ /* 0x0001e20000100000 */
[-C--:B------:R-:W-:Y:S01]  /*0ed0*/  ISETP.GT.AND P0, PT, R13, R16.reuse, PT ;  /* 0x000000100d00720c */ /* 0x080fe20003f04270 */
[----:B------:R-:W-:Y:S01]  /*0ee0*/  IMAD R10, R17, -0x7e, R10 ;  /* 0xffffff82110a7824 */ /* 0x000fe200078e020a */
[----:B------:R-:W-:Y:S01]  /*0ef0*/  LOP3.LUT R13, R5, 0xffff, RZ, 0xc0, !PT ;  /* 0x0000ffff050d7812 */ /* 0x000fe200078ec0ff */
[----:B------:R0:W-:Y:S01]  /*0f00*/  STL.U8 [R4+0x11], R21 ;  /* 0x0000111504007387 */ /* 0x0001e20000100000 */
[----:B------:R-:W-:Y:S01]  /*0f10*/  BSSY.RECONVERGENT B2, `(.L_x_21) ;  /* 0x0000012000027945 */ /* 0x000fe20003800200 */
[-C--:B------:R-:W-:Y:S01]  /*0f20*/  ISETP.GT.AND P1, PT, R15, R16.reuse, PT ;  /* 0x000000100f00720c */ /* 0x080fe20003f24270 */
[----:B------:R-:W-:Y:S01]  /*0f30*/  IMAD R12, R12, -0x7e, R23 ;  /* 0xffffff820c0c7824 */ /* 0x000fe200078e0217 */
[C---:B------:R-:W-:Y:S01]  /*0f40*/  ISETP.NE.AND P4, PT, R13.reuse, R16, PT ;  /* 0x000000100d00720c */ /* 0x040fe20003f85270 */
[----:B------:R-:W-:Y:S01]  /*0f50*/  IMAD.IADD R14, R13, 0x1, -R16 ;  /* 0x000000010d0e7824 */ /* 0x000fe200078e0a10 */
[----:B------:R-:W-:-:S02]  /*0f60*/  SHF.R.U32.HI R17, RZ, 0x10, R5 ;  /* 0x00000010ff117819 */ /* 0x000fc40000011605 */
[----:B------:R-:W-:Y:S02]  /*0f70*/  ISETP.GT.AND P5, PT, R13, R16, PT ;  /* 0x000000100d00720c */ /* 0x000fe40003fa4270 */
[----:B------:R-:W-:Y:S01]  /*0f80*/  IABS R15, R14 ;  /* 0x0000000e000f7213 */ /* 0x000fe20000000000 */
[----:B------:R-:W-:Y:S01]  /*0f90*/  IMAD.MOV.U32 R14, RZ, RZ, 0x1 ;  /* 0x00000001ff0e7424 */ /* 0x000fe200078e00ff */
[----:B------:R-:W-:-:S05]  /*0fa0*/  @P0 LEA R5, R10, 0xfb, 0x1 ;  /* 0x000000fb0a050811 */ /* 0x000fca00078e08ff */
[----:B0-----:R-:W-:Y:S05]  /*0fb0*/  @!P4 BRA `(.L_x_22) ;  /* 0x00000000001cc947 */ /* 0x001fea0003800000 */
[----:B------:R-:W-:-:S05]  /*0fc0*/  IMAD R13, R15, -0x41041041, RZ ;  /* 0xbefbefbf0f0d7824 */ /* 0x000fca00078e02ff */
[----:B------:R-:W-:-:S04]  /*0fd0*/  SHF.L.W.U32.HI R13, R13, 0x1f, R13 ;  /* 0x0000001f0d0d7819 */ /* 0x000fc80000010e0d */
[----:B------:R-:W-:Y:S02]  /*0fe0*/  ISETP.GT.U32.AND P6, PT, R13, 0x2082082, PT ;  /* 0x020820820d00780c */ /* 0x000fe40003fc4070 */
[----:B------:R-:W-:-:S05]  /*0ff0*/  SHF.R.U32.HI R13, RZ, 0x1, R15 ;  /* 0x00000001ff0d7819 */ /* 0x000fca000001160f */
[----:B------:R-:W-:-:S06]  /*1000*/  IMAD.HI.U32 R13, R13, -0x7df7df7d, RZ ;  /* 0x820820830d0d7827 */ /* 0x000fcc00078e00ff */
[----:B------:R-:W-:Y:S02]  /*1010*/  @!P6 SHF.R.U32.HI R14, RZ, 0x5, R13 ;  /* 0x00000005ff0ee819 */ /* 0x000fe4000001160d */
[----:B------:R-:W-:-:S07]  /*1020*/  @P6 LEA.HI R14, R13, 0x1, RZ, 0x1b ;  /* 0x000000010d0e6811 */ /* 0x000fce00078fd8ff */
.L_x_22:
[----:B------:R-:W-:Y:S05]  /*1030*/  BSYNC.RECONVERGENT B2 ;  /* 0x0000000000027941 */ /* 0x000fea0003800200 */
.L_x_21:
[----:B------:R-:W-:Y:S01]  /*1040*/  @!P0 LEA R5, R10, 0xfc, 0x1 ;  /* 0x000000fc0a058811 */ /* 0x000fe200078e08ff */
[----:B------:R-:W-:Y:S01]  /*1050*/  IMAD R15, R14, -0x7e, R15 ;  /* 0xffffff820e0f7824 */ /* 0x000fe200078e020f */
[CC--:B------:R-:W-:Y:S01]  /*1060*/  ISETP.NE.AND P0, PT, R17.reuse, R16.reuse, PT ;  /* 0x000000101100720c */ /* 0x0c0fe20003f05270 */
[----:B------:R-:W-:Y:S01]  /*1070*/  BSSY.RECONVERGENT B2, `(.L_x_23) ;  /* 0x0000017000027945 */ /* 0x000fe20003800200 */
[C---:B------:R-:W-:Y:S01]  /*1080*/  @P1 LEA R13, R12.reuse, 0xfb, 0x1 ;  /* 0x000000fb0c0d1811 */ /* 0x040fe200078e08ff */
[----:B------:R-:W-:Y:S01]  /*1090*/  IMAD.MOV.U32 R19, RZ, RZ, 0x1 ;  /* 0x00000001ff137424 */ /* 0x000fe200078e00ff */
[----:B------:R-:W-:Y:S02]  /*10a0*/  @!P1 LEA R13, R12, 0xfc, 0x1 ;  /* 0x000000fc0c0d9811 */ /* 0x000fe400078e08ff */
[C---:B------:R-:W-:Y:S01]  /*10b0*/  ISETP.GT.AND P1, PT, R17.reuse, R16, PT ;  /* 0x000000101100720c */ /* 0x040fe20003f24270 */
[----:B------:R-:W-:Y:S01]  /*10c0*/  IMAD.IADD R17, R17, 0x1, -R16 ;  /* 0x0000000111117824 */ /* 0x000fe200078e0a10 */
[----:B------:R-:W-:-:S02]  /*10d0*/  @P5 LEA R12, R15, 0xfb, 0x1 ;  /* 0x000000fb0f0c5811 */ /* 0x000fc400078e08ff */
[----:B------:R-:W-:Y:S02]  /*10e0*/  SEL R10, R5, RZ, P3 ;  /* 0x000000ff050a7207 */ /* 0x000fe40001800000 */
[----:B------:R-:W-:Y:S02]  /*10f0*/  @!P5 LEA R12, R15, 0xfc, 0x1 ;  /* 0x000000fc0f0cd811 */ /* 0x000fe400078e08ff */
[----:B------:R-:W-:Y:S01]  /*1100*/  IABS R15, R17 ;  /* 0x00000011000f7213 */ /* 0x000fe20000000000 */
[----:B-1----:R-:W-:Y:S01]  /*1110*/  IMAD.IADD R5, R10, 0x1, R3 ;  /* 0x000000010a057824 */ /* 0x002fe200078e0203 */
[----:B------:R-:W-:Y:S02]  /*1120*/  LEA R17, R14, 0xfffffffe, 0x1 ;  /* 0xfffffffe0e117811 */ /* 0x000fe400078e08ff */
[----:B------:R-:W-:Y:S01]  /*1130*/  SEL R10, R13, RZ, P2 ;  /* 0x000000ff0d0a7207 */ /* 0x000fe20001000000 */
[----:B------:R-:W-:Y:S01]  /*1140*/  IMAD.MOV.U32 R14, RZ, RZ, R15 ;  /* 0x000000ffff0e7224 */ /* 0x000fe200078e000f */
[----:B------:R-:W-:Y:S01]  /*1150*/  SEL R12, R12, RZ, P4 ;  /* 0x000000ff0c0c7207 */ /* 0x000fe20002000000 */
[----:B------:R-:W-:Y:S06]  /*1160*/  @!P0 BRA `(.L_x_24) ;  /* 0x00000000001c8947 */ /* 0x000fec0003800000 */
[----:B------:R-:W-:-:S05]  /*1170*/  IMAD R13, R14, -0x41041041, RZ ;  /* 0xbefbefbf0e0d7824 */ /* 0x000fca00078e02ff */
[----:B------:R-:W-:-:S04]  /*1180*/  SHF.L.W.U32.HI R13, R13, 0x1f, R13 ;  /* 0x0000001f0d0d7819 */ /* 0x000fc80000010e0d */
[----:B------:R-:W-:Y:S02]  /*1190*/  ISETP.GT.U32.AND P2, PT, R13, 0x2082082, PT ;  /* 0x020820820d00780c */ /* 0x000fe40003f44070 */
[----:B------:R-:W-:-:S05]  /*11a0*/  SHF.R.U32.HI R13, RZ, 0x1, R14 ;  /* 0x00000001ff0d7819 */ /* 0x000fca000001160e */
[----:B------:R-:W-:-:S06]  /*11b0*/  IMAD.HI.U32 R13, R13, -0x7df7df7d, RZ ;  /* 0x820820830d0d7827 */ /* 0x000fcc00078e00ff */
[----:B------:R-:W-:Y:S02]  /*11c0*/  @!P2 SHF.R.U32.HI R19, RZ, 0x5, R13 ;  /* 0x00000005ff13a819 */ /* 0x000fe4000001160d */
[----:B------:R-:W-:-:S07]  /*11d0*/  @P2 LEA.HI R19, R13, 0x1, RZ, 0x1b ;  /* 0x000000010d132811 */ /* 0x000fce00078fd8ff */
.L_x_24:
[----:B------:R-:W-:Y:S05]  /*11e0*/  BSYNC.RECONVERGENT B2 ;  /* 0x0000000000027941 */ /* 0x000fea0003800200 */
.L_x_23:
[----:B------:R-:W-:Y:S01]  /*11f0*/  LEA R21, R19, 0xfffffffe, 0x1 ;  /* 0xfffffffe13157811 */ /* 0x000fe200078e08ff */
[--C-:B------:R-:W-:Y:S01]  /*1200*/  IMAD.IADD R15, R12, 0x1, R3.reuse ;  /* 0x000000010c0f7824 */ /* 0x100fe200078e0203 */
[----:B------:R-:W-:Y:S01]  /*1210*/  STL.U8 [R4], R5 ;  /* 0x0000000504007387 */ /* 0x000fe20000100000 */
[----:B------:R-:W-:Y:S01]  /*1220*/  LOP3.LUT R23, R6, 0xffff, RZ, 0xc0, !PT ;  /* 0x0000ffff06177812 */ /* 0x000fe200078ec0ff */
[----:B------:R-:W-:Y:S01]  /*1230*/  IMAD.IADD R13, R10, 0x1, R3 ;  /* 0x000000010a0d7824 */ /* 0x000fe200078e0203 */
[----:B------:R-:W-:Y:S01]  /*1240*/  SHF.R.U32.HI R25, RZ, 0x10, R6 ;  /* 0x00000010ff197819 */ /* 0x000fe20000011606 */
[----:B------:R-:W-:Y:S01]  /*1250*/  STL.U8 [R4+0x12], R17 ;  /* 0x0000121104007387 */ /* 0x000fe20000100000 */
[-C--:B------:R-:W-:Y:S01]  /*1260*/  ISETP.NE.AND P6, PT, R23, R16.reuse, PT ;  /* 0x000000101700720c */ /* 0x080fe20003fc5270 */
[----:B------:R-:W-:Y:S01]  /*1270*/  IMAD R19, R19, -0x7e, R14 ;  /* 0xffffff8213137824 */ /* 0x000fe200078e020e */
[CC--:B------:R-:W-:Y:S01]  /*1280*/  ISETP.GT.AND P5, PT, R23.reuse, R16.reuse, PT ;  /* 0x000000101700720c */ /* 0x0c0fe20003fa4270 */
[----:B------:R-:W-:Y:S01]  /*1290*/  STL.U8 [R4+0x13], R21 ;  /* 0x0000131504007387 */ /* 0x000fe20000100000 */
[----:B------:R-:W-:Y:S01]  /*12a0*/  IMAD.IADD R23, R23, 0x1, -R16 ;  /* 0x0000000117177824 */ /* 0x000fe200078e0a10 */
[----:B------:R-:W-:Y:S01]  /*12b0*/  LOP3.LUT R27, R7, 0xffff, RZ, 0xc0, !PT ;  /* 0x0000ffff071b7812 */ /* 0x000fe200078ec0ff */
[----:B------:R-:W-:Y:S01]  /*12c0*/  BSSY.RECONVERGENT B2, `(.L_x_25) ;  /* 0x0000013000027945 */ /* 0x000fe20003800200 */
[----:B------:R-:W-:Y:S01]  /*12d0*/  STL.U8 [R4+0x2], R15 ;  /* 0x0000020f04007387 */ /* 0x000fe20000100000 */
[----:B------:R-:W-:-:S02]  /*12e0*/  ISETP.NE.AND P4, PT, R25, R16, PT ;  /* 0x000000101900720c */ /* 0x000fc40003f85270 */
[-C--:B------:R-:W-:Y:S01]  /*12f0*/  ISETP.GT.AND P3, PT, R25, R16.reuse, PT ;  /* 0x000000101900720c */ /* 0x080fe20003f64270 */
[----:B------:R0:W-:Y:S01]  /*1300*/  STL.U8 [R4+0x1], R13 ;  /* 0x0000010d04007387 */ /* 0x0001e20000100000 */
[----:B------:R-:W-:Y:S01]  /*1310*/  @P1 LEA R12, R19, 0xfb, 0x1 ;  /* 0x000000fb130c1811 */ /* 0x000fe200078e08ff */
[----:B------:R-:W-:Y:S01]  /*1320*/  IMAD.IADD R25, R25, 0x1, -R16 ;  /* 0x0000000119197824 */ /* 0x000fe200078e0a10 */
[----:B------:R-:W-:Y:S02]  /*1330*/  ISETP.NE.AND P2, PT, R27, R16, PT ;  /* 0x000000101b00720c */ /* 0x000fe40003f45270 */
[----:B------:R-:W-:Y:S02]  /*1340*/  IABS R6, R23 ;  /* 0x0000001700067213 */ /* 0x000fe40000000000 */
[----:B------:R-:W-:Y:S01]  /*1350*/  @!P1 LEA R12, R19, 0xfc, 0x1 ;  /* 0x000000fc130c9811 */ /* 0x000fe200078e08ff */
[----:B0-----:R-:W-:Y:S01]  /*1360*/  IMAD.MOV.U32 R13, RZ, RZ, 0x1 ;  /* 0x00000001ff0d7424 */ /* 0x001fe200078e00ff */
[----:B------:R-:W-:Y:S07]  /*1370*/  @!P6 BRA `(.L_x_26) ;  /* 0x00000000001ce947 */ /* 0x000fee0003800000 */
[----:B------:R-:W-:-:S05]  /*1380*/  IMAD R5, R6, -0x41041041, RZ ;  /* 0xbefbefbf06057824 */ /* 0x000fca00078e02ff */
[----:B------:R-:W-:-:S04]  /*1390*/  SHF.L.W.U32.HI R5, R5, 0x1f, R5 ;  /* 0x0000001f05057819 */ /* 0x000fc80000010e05 */
[----:B------:R-:W-:Y:S02]  /*13a0*/  ISETP.GT.U32.AND P1, PT, R5, 0x2082082, PT ;  /* 0x020820820500780c */ /* 0x000fe40003f24070 */
[----:B------:R-:W-:-:S05]  /*13b0*/  SHF.R.U32.HI R5, RZ, 0x1, R6 ;  /* 0x00000001ff057819 */ /* 0x000fca0000011606 */
[----:B------:R-:W-:-:S06]  /*13c0*/  IMAD.HI.U32 R5, R5, -0x7df7df7d, RZ ;  /* 0x8208208305057827 */ /* 0x000fcc00078e00ff */
[----:B------:R-:W-:Y:S02]  /*13d0*/  @!P1 SHF.R.U32.HI R13, RZ, 0x5, R5 ;  /* 0x00000005ff0d9819 */ /* 0x000fe40000011605 */
[----:B------:R-:W-:-:S07]  /*13e0*/  @P1 LEA.HI R13, R5, 0x1, RZ, 0x1b ;  /* 0x00000001050d1811 */ /* 0x000fce00078fd8ff */
.L_x_26:
[----:B------:R-:W-:Y:S05]  /*13f0*/  BSYNC.RECONVERGENT B2 ;  /* 0x0000000000027941 */ /* 0x000fea0003800200 */
.L_x_25:
[C---:B------:R-:W-:Y:S01]  /*1400*/  ISETP.GT.AND P1, PT, R27.reuse, R16, PT ;  /* 0x000000101b00720c */ /* 0x040fe20003f24270 */
[----:B------:R-:W-:Y:S01]  /*1410*/  IMAD.IADD R27, R27, 0x1, -R16 ;  /* 0x000000011b1b7824 */ /* 0x000fe200078e0a10 */
[----:B------:R-:W-:Y:S01]  /*1420*/  BSSY.RECONVERGENT B2, `(.L_x_27) ;  /* 0x0000010000027945 */ /* 0x000fe20003800200 */
[C---:B------:R-:W-:Y:S01]  /*1430*/  IMAD R6, R13.reuse, -0x7e, R6 ;  /* 0xffffff820d067824 */ /* 0x040fe200078e0206 */
[----:B------:R-:W-:Y:S01]  /*1440*/  IABS R17, R25 ;  /* 0x0000001900117213 */ /* 0x000fe20000000000 */
[----:B------:R-:W-:Y:S01]  /*1450*/  IMAD.MOV.U32 R10, RZ, RZ, 0x1 ;  /* 0x00000001ff0a7424 */ /* 0x000fe200078e00ff */
[----:B------:R-:W-:Y:S01]  /*1460*/  IABS R20, R27 ;  /* 0x0000001b00147213 */ /* 0x000fe20000000000 */
[----:B------:R-:W-:Y:S01]  /*1470*/  IMAD.MOV.U32 R5, RZ, RZ, 0x1 ;  /* 0x00000001ff057424 */ /* 0x000fe200078e00ff */
[----:B------:R-:W-:Y:S02]  /*1480*/  LEA R13, R13, 0xfffffffe, 0x1 ;  /* 0xfffffffe0d0d7811 */ /* 0x000fe400078e08ff */
        /* <DEDUP_REMOVED lines=9> */
.L_x_28:
[----:B------:R-:W-:Y:S05]  /*1520*/  BSYNC.RECONVERGENT B2 ;  /* 0x0000000000027941 */ /* 0x000fea0003800200 */
.L_x_27:
[----:B------:R-:W-:Y:S01]  /*1530*/  BSSY.RECONVERGENT B2, `(.L_x_29) ;  /* 0x000000a000027945 */ /* 0x000fe20003800200 */
[----:B------:R-:W-:-:S03]  /*1540*/  IMAD R17, R10, -0x7e, R17 ;  /* 0xffffff820a117824 */ /* 0x000fc600078e0211 */
        /* <DEDUP_REMOVED lines=8> */
.L_x_30:
[----:B------:R-:W-:Y:S05]  /*15d0*/  BSYNC.RECONVERGENT B2 ;  /* 0x0000000000027941 */ /* 0x000fea0003800200 */
.L_x_29:
[----:B------:R-:W-:Y:S01]  /*15e0*/  IMAD R19, R5, -0x7e, R20 ;  /* 0xffffff8205137824 */ /* 0x000fe200078e0214 */
[----:B------:R-:W-:Y:S01]  /*15f0*/  @P5 LEA R14, R6, 0xfb, 0x1 ;  /* 0x000000fb060e5811 */ /* 0x000fe200078e08ff */
[----:B------:R-:W-:Y:S01]  /*1600*/  IMAD.IADD R15, R12, 0x1, R3 ;  /* 0x000000010c0f7824 */ /* 0x000fe200078e0203 */
[----:B------:R-:W-:Y:S01]  /*1610*/  @P3 LEA R12, R17, 0xfb, 0x1 ;  /* 0x000000fb110c3811 */ /* 0x000fe200078e08ff */
[----:B------:R0:W-:Y:S01]  /*1620*/  STL.U8 [R4+0x14], R13 ;  /* 0x0000140d04007387 */ /* 0x0001e20000100000 */
[----:B------:R-:W-:Y:S01]  /*1630*/  @P1 LEA R20, R19, 0xfb, 0x1 ;  /* 0x000000fb13141811 */ /* 0x000fe200078e08ff */
[----:B------:R-:W-:Y:S01]  /*1640*/  BSSY.RECONVERGENT B2, `(.L_x_31) ;  /* 0x000001f000027945 */ /* 0x000fe20003800200 */
[----:B------:R-:W-:Y:S01]  /*1650*/  @!P5 LEA R14, R6, 0xfc, 0x1 ;  /* 0x000000fc060ed811 */ /* 0x000fe200078e08ff */
[----:B------:R1:W-:Y:S01]  /*1660*/  STL.U8 [R4+0x3], R15 ;  /* 0x0000030f04007387 */ /* 0x0003e20000100000 */
[----:B------:R-:W-:Y:S02]  /*1670*/  @!P3 LEA R12, R17, 0xfc, 0x1 ;  /* 0x000000fc110cb811 */ /* 0x000fe400078e08ff */
[----:B------:R-:W-:-:S02]  /*1680*/  @!P1 LEA R20, R19, 0xfc, 0x1 ;  /* 0x000000fc13149811 */ /* 0x000fc400078e08ff */
[----:B------:R-:W-:Y:S02]  /*1690*/  SEL R14, R14, RZ, P6 ;  /* 0x000000ff0e0e7207 */ /* 0x000fe40003000000 */
[----:B------:R-:W-:Y:S02]  /*16a0*/  SEL R12, R12, RZ, P4 ;  /* 0x000000ff0c0c7207 */ /* 0x000fe40002000000 */
[----:B------:R-:W-:Y:S01]  /*16b0*/  SEL R20, R20, RZ, P2 ;  /* 0x000000ff14147207 */ /* 0x000fe20001000000 */
[--C-:B0-----:R-:W-:Y:S01]  /*16c0*/  IMAD.IADD R13, R14, 0x1, R3.reuse ;  /* 0x000000010e0d7824 */ /* 0x101fe200078e0203 */
[----:B------:R-:W-:Y:S01]  /*16d0*/  LEA R21, R5, 0xfffffffe, 0x1 ;  /* 0xfffffffe05157811 */ /* 0x000fe200078e08ff */
[--C-:B------:R-:W-:Y:S01]  /*16e0*/  IMAD.IADD R5, R12, 0x1, R3.reuse ;  /* 0x000000010c057824 */ /* 0x100fe200078e0203 */
[----:B------:R-:W-:Y:S01]  /*16f0*/  LEA R17, R10, 0xfffffffe, 0x1 ;  /* 0xfffffffe0a117811 */ /* 0x000fe200078e08ff */
[----:B------:R-:W-:Y:S01]  /*1700*/  IMAD.IADD R19, R20, 0x1, R3 ;  /* 0x0000000114137824 */ /* 0x000fe200078e0203 */
[----:B------:R0:W-:Y:S01]  /*1710*/  STL.U8 [R4+0x4], R13 ;  /* 0x0000040d04007387 */ /* 0x0001e20000100000 */
[----:B-1----:R-:W-:-:S03]  /*1720*/  SHF.R.U32.HI R15, RZ, 0x10, R7 ;  /* 0x00000010ff0f7819 */ /* 0x002fc60000011607 */
[----:B------:R0:W-:Y:S01]  /*1730*/  STL.U8 [R4+0x15], R17 ;  /* 0x0000151104007387 */ /* 0x0001e20000100000 */
[C---:B------:R-:W-:Y:S01]  /*1740*/  ISETP.NE.AND P0, PT, R15.reuse, R16, PT ;  /* 0x000000100f00720c */ /* 0x040fe20003f05270 */
[----:B------:R-:W-:Y:S02]  /*1750*/  IMAD.IADD R6, R15, 0x1, -R16 ;  /* 0x000000010f067824 */ /* 0x000fe400078e0a10 */
[----:B------:R0:W-:Y:S03]  /*1760*/  STL.U8 [R4+0x16], R21 ;  /* 0x0000161504007387 */ /* 0x0001e60000100000 */
[----:B------:R-:W-:Y:S01]  /*1770*/  IABS R7, R6 ;  /* 0x0000000600077213 */ /* 0x000fe20000000000 */
[----:B------:R0:W-:Y:S01]  /*1780*/  STL.U8 [R4+0x5], R5 ;  /* 0x0000050504007387 */ /* 0x0001e20000100000 */
[----:B------:R-:W-:-:S03]  /*1790*/  IMAD.MOV.U32 R6, RZ, RZ, 0x1 ;  /* 0x00000001ff067424 */ /* 0x000fc600078e00ff */
[----:B------:R0:W-:Y:S02]  /*17a0*/  STL.U8 [R4+0x6], R19 ;  /* 0x0000061304007387 */ /* 0x0001e40000100000 */
[----:B------:R-:W-:Y:S05]  /*17b0*/  @!P0 BRA `(.L_x_32) ;  /* 0x00000000001c8947 */ /* 0x000fea0003800000 */
[----:B0-----:R-:W-:-:S05]  /*17c0*/  IMAD R5, R7, -0x41041041, RZ ;  /* 0xbefbefbf07057824 */ /* 0x001fca00078e02ff */
[----:B------:R-:W-:-:S04]  /*17d0*/  SHF.L.W.U32.HI R5, R5, 0x1f, R5 ;  /* 0x0000001f05057819 */ /* 0x000fc80000010e05 */
[----:B------:R-:W-:Y:S02]  /*17e0*/  ISETP.GT.U32.AND P1, PT, R5, 0x2082082, PT ;  /* 0x020820820500780c */ /* 0x000fe40003f24070 */
[----:B------:R-:W-:-:S05]  /*17f0*/  SHF.R.U32.HI R5, RZ, 0x1, R7 ;  /* 0x00000001ff057819 */ /* 0x000fca0000011607 */
[----:B------:R-:W-:-:S06]  /*1800*/  IMAD.HI.U32 R5, R5, -0x7df7df7d, RZ ;  /* 0x8208208305057827 */ /* 0x000fcc00078e00ff */
[----:B------:R-:W-:Y:S02]  /*1810*/  @!P1 SHF.R.U32.HI R6, RZ, 0x5, R5 ;  /* 0x00000005ff069819 */ /* 0x000fe40000011605 */
[----:B------:R-:W-:-:S07]  /*1820*/  @P1 LEA.HI R6, R5, 0x1, RZ, 0x1b ;  /* 0x0000000105061811 */ /* 0x000fce00078fd8ff */
.L_x_32:
[----:B------:R-:W-:Y:S05]  /*1830*/  BSYNC.RECONVERGENT B2 ;  /* 0x0000000000027941 */ /* 0x000fea0003800200 */
.L_x_31:
[----:B------:R-:W-:Y:S01]  /*1840*/  ISETP.GT.AND P1, PT, R15, R16, PT ;  /* 0x000000100f00720c */ /* 0x000fe20003f24270 */
[----:B0-----:R-:W-:Y:S02]  /*1850*/  IMAD R5, R6, -0x7e, R7 ;  /* 0xffffff8206057824 */ /* 0x001fe400078e0207 */
[----:B------:R-:W-:Y:S02]  /*1860*/  VIADD R11, R11, 0x8 ;  /* 0x000000080b0b7836 */ /* 0x000fe40000000000 */
[----:B------:R-:W-:-:S08]  /*1870*/  VIADD R0, R0, 0x8 ;  /* 0x0000000800007836 */ /* 0x000fd00000000000 */
[C---:B------:R-:W-:Y:S02]  /*1880*/  @P1 LEA R7, R5.reuse, 0xfb, 0x1 ;  /* 0x000000fb05071811 */ /* 0x040fe400078e08ff */
[----:B------:R-:W-:-:S04]  /*1890*/  @!P1 LEA R7, R5, 0xfc, 0x1 ;  /* 0x000000fc05079811 */ /* 0x000fc800078e08ff */
[----:B------:R-:W-:Y:S02]  /*18a0*/  SEL R10, R7, RZ, P0 ;  /* 0x000000ff070a7207 */ /* 0x000fe40000000000 */
[----:B------:R-:W-:Y:S02]  /*18b0*/  LEA R7, R6, 0xfffffffe, 0x1 ;  /* 0xfffffffe06077811 */ /* 0x000fe400078e08ff */
[----:B------:R-:W-:Y:S01]  /*18c0*/  ISETP.GE.AND P0, PT, R11, R18, PT ;  /* 0x000000120b00720c */ /* 0x000fe20003f06270 */
[----:B------:R-:W-:Y:S02]  /*18d0*/  IMAD.IADD R5, R10, 0x1, R3 ;  /* 0x000000010a057824 */ /* 0x000fe400078e0203 */
[----:B------:R3:W-:Y:S04]  /*18e0*/  STL.U8 [R4+0x17], R7 ;  /* 0x0000170704007387 */ /* 0x0007e80000100000 */
[----:B------:R3:W-:Y:S06]  /*18f0*/  STL.U8 [R4+0x7], R5 ;  /* 0x0000070504007387 */ /* 0x0007ec0000100000 */
[----:B------:R-:W-:Y:S05]  /*1900*/  @!P0 BRA `(.L_x_33) ;  /* 0xfffffff000d88947 */ /* 0x000fea000383ffff */
[----:B------:R-:W-:Y:S05]  /*1910*/  BSYNC.RECONVERGENT B0 ;  /* 0x0000000000007941 */ /* 0x000fea0003800200 */
.L_x_16:
[----:B------:R0:W5:Y:S04]  /*1920*/  LDL.128 R8, [R1] ;  /* 0x0000000001087983 */ /* 0x0001680000100c00 */
[----:B---3--:R0:W5:Y:S02]  /*1930*/  LDL.128 R4, [R1+0x10] ;  /* 0x0000100001047983 */ /* 0x0081640000100c00 */
.L_x_15:
[----:B------:R-:W-:Y:S05]  /*1940*/  BSYNC.RECONVERGENT B1 ;  /* 0x0000000000017941 */ /* 0x000fea0003800200 */
.L_x_14:
[----:B------:R-:W1:Y:S01]  /*1950*/  LDCU.64 UR4, c[0x0][0x388] ;  /* 0x00007100ff0477ac */ /* 0x000e620008000a00 */
[----:B------:R-:W-:Y:S01]  /*1960*/  SHF.R.S32.HI R0, RZ, 0x1f, R2 ;  /* 0x0000001fff007819 */ /* 0x000fe20000011402 */
[----:B------:R-:W2:Y:S01]  /*1970*/  LDCU.64 UR6, c[0x0][0x390] ;  /* 0x00007200ff0677ac */ /* 0x000ea20008000a00 */
[C---:B-1----:R-:W-:Y:S02]  /*1980*/  IADD3 R12, P0, PT, R2.reuse, UR4, RZ ;  /* 0x00000004020c7c10 */ /* 0x042fe4000ff1e0ff */
[----:B--2---:R-:W-:Y:S02]  /*1990*/  IADD3 R2, P1, PT, R2, UR6, RZ ;  /* 0x0000000602027c10 */ /* 0x004fe4000ff3e0ff */
[C---:B------:R-:W-:Y:S02]  /*19a0*/  IADD3.X R13, PT, PT, R0.reuse, UR5, RZ, P0, !PT ;  /* 0x00000005000d7c10 */ /* 0x040fe400087fe4ff */
[----:B------:R-:W-:-:S03]  /*19b0*/  IADD3.X R3, PT, PT, R0, UR7, RZ, P1, !PT ;  /* 0x0000000700037c10 */ /* 0x000fc60008ffe4ff */
[----:B-----5:R-:W-:Y:S04]  /*19c0*/  STG.E.64 desc[UR36][R12.64], R8 ;  /* 0x000000080c007986 */ /* 0x020fe8000c101b24 */
[----:B------:R-:W-:Y:S04]  /*19d0*/  STG.E.64 desc[UR36][R12.64+0x8], R10 ;  /* 0x0000080a0c007986 */ /* 0x000fe8000c101b24 */
[----:B------:R-:W-:Y:S04]  /*19e0*/  STG.E.64 desc[UR36][R2.64], R4 ;  /* 0x0000000402007986 */ /* 0x000fe8000c101b24 */
[----:B------:R-:W-:Y:S01]  /*19f0*/  STG.E.64 desc[UR36][R2.64+0x8], R6 ;  /* 0x0000080602007986 */ /* 0x000fe2000c101b24 */
[----:B------:R-:W-:Y:S05]  /*1a00*/  EXIT ;  /* 0x000000000000794d */ /* 0x000fea0003800000 */
.L_x_34:
        /* <DEDUP_REMOVED lines=15> */
.L_x_36:


//--------------------- .nv.global.init           --------------------------
	.section	.nv.global.init,"aw",@progbits
.nv.global.init:
	.type		$str,@object
	.size		$str,(.L_45 - $str)
$str:
        /*0000*/ 	.byte	0x25, 0x64, 0x0a, 0x00
.L_45:


//--------------------- .nv.shared.reserved.0     --------------------------
	.section	.nv.shared.reserved.0,"aw",@nobits
	.weak		__nv_reservedSMEM_offset_0_alias
	.size		__nv_reservedSMEM_offset_0_alias, 0, 64
	.other		__nv_reservedSMEM_offset_0_alias,@"STO_CUDA_RESERVED_SHARED STV_DEFAULT"
__nv_reservedSMEM_offset_0_alias:
	.zero		0
	.zero		64


//--------------------- .nv.global                --------------------------
	.section	.nv.global,"aw",@nobits
.nv.global:
	.type		_ZN34_INTERNAL_45a73b62_4_k_cu_4057d4696thrust24THRUST_300001_SM_1000_NS12placeholders2_8E,@object
	.size		_ZN34_INTERNAL_45a73b62_4_k_cu_4057d4696thrust24THRUST_300001_SM_1000_NS12placeholders2_8E,(_ZN34_INTERNAL_45a73b62_4_k_cu_4057d4694cuda3std3__436_GLOBAL__N__45a73b62_4_k_cu_4057d4696ignoreE - _ZN34_INTERNAL_45a73b62_4_k_cu_4057d4696thrust24THRUST_300001_SM_1000_NS12placeholders2_8E)
_ZN34_INTERNAL_45a73b62_4_k_cu_4057d4696thrust24THRUST_300001_SM_1000_NS12placeholders2_8E:
	.zero		1
	.type		_ZN34_INTERNAL_45a73b62_4_k_cu_4057d4694cuda3std3__436_GLOBAL__N__45a73b62_4_k_cu_4057d4696ignoreE,@object
	.size		_ZN34_INTERNAL_45a73b62_4_k_cu_4057d4694cuda3std3__436_GLOBAL__N__45a73b62_4_k_cu_4057d4696ignoreE,(_ZN34_INTERNAL_45a73b62_4_k_cu_4057d4694cuda3std6ranges3__45__cpo4dataE - _ZN34_INTERNAL_45a73b62_4_k_cu_4057d4694cuda3std3__436_GLOBAL__N__45a73b62_4_k_cu_4057d4696ignoreE)
_ZN34_INTERNAL_45a73b62_4_k_cu_4057d4694cuda3std3__436_GLOBAL__N__45a73b62_4_k_cu_4057d4696ignoreE:
	.zero		1
	.type		_ZN34_INTERNAL_45a73b62_4_k_cu_4057d4694cuda3std6ranges3__45__cpo4dataE,@object
	.size		_ZN34_INTERNAL_45a73b62_4_k_cu_4057d4694cuda3std6ranges3__45__cpo4dataE,(_ZN34_INTERNAL_45a73b62_4_k_cu_4057d4696thrust24THRUST_300001_SM_1000_NS6system3cpp3parE - _ZN34_INTERNAL_45a73b62_4_k_cu_4057d4694cuda3std6ranges3__45__cpo4dataE)
_ZN34_INTERNAL_45a73b62_4_k_cu_4057d4694cuda3std6ranges3__45__cpo4dataE:
	.zero		1
	.type		_ZN34_INTERNAL_45a73b62_4_k_cu_4057d4696thrust24THRUST_300001_SM_1000_NS6system3cpp3parE,@object
	.size		_ZN34_INTERNAL_45a73b62_4_k_cu_4057d4696thrust24THRUST_300001_SM_1000_NS6system3cpp3parE,(_ZN34_INTERNAL_45a73b62_4_k_cu_4057d4694cuda3std3__45__cpo5beginE - _ZN34_INTERNAL_45a73b62_4_k_cu_4057d4696thrust24THRUST_300001_SM_1000_NS6system3cpp3parE)
_ZN34_INTERNAL_45a73b62_4_k_cu_4057d4696thrust24THRUST_300001_SM_1000_NS6system3cpp3parE:
	.zero		1
	.type		_ZN34_INTERNAL_45a73b62_4_k_cu_4057d4694cuda3std3__45__cpo5beginE,@object
	.size		_ZN34_INTERNAL_45a73b62_4_k_cu_4057d4694cuda3std3__45__cpo5beginE,(_ZN34_INTERNAL_45a73b62_4_k_cu_4057d4694cuda3std6ranges3__45__cpo5beginE - _ZN34_INTERNAL_45a73b62_4_k_cu_4057d4694cuda3std3__45__cpo5beginE)
_ZN34_INTERNAL_45a73b62_4_k_cu_4057d4694cuda3std3__45__cpo5beginE:
	.zero		1
	.type		_ZN34_INTERNAL_45a73b62_4_k_cu_4057d4694cuda3std6ranges3__45__cpo5beginE,@object
	.size		_ZN34_INTERNAL_45a73b62_4_k_cu_4057d4694cuda3std6ranges3__45__cpo5beginE,(_ZN34_INTERNAL_45a73b62_4_k_cu_4057d4696thrust24THRUST_300001_SM_1000_NS6deviceE - _ZN34_INTERNAL_45a73b62_4_k_cu_4057d4694cuda3std6ranges3__45__cpo5beginE)
_ZN34_INTERNAL_45a73b62_4_k_cu_4057d4694cuda3std6ranges3__45__cpo5beginE:
	.zero		1
	.type		_ZN34_INTERNAL_45a73b62_4_k_cu_4057d4696thrust24THRUST_300001_SM_1000_NS6deviceE,@object
	.size		_ZN34_INTERNAL_45a73b62_4_k_cu_4057d4696thrust24THRUST_300001_SM_1000_NS6deviceE,(_ZN34_INTERNAL_45a73b62_4_k_cu_4057d4694cuda3std3__47nulloptE - _ZN34_INTERNAL_45a73b62_4_k_cu_4057d4696thrust24THRUST_300001_SM_1000_NS6deviceE)
_ZN34_INTERNAL_45a73b62_4_k_cu_4057d4696thrust24THRUST_300001_SM_1000_NS6deviceE:
	.zero		1
	.type		_ZN34_INTERNAL_45a73b62_4_k_cu_4057d4694cuda3std3__47nulloptE,@object
	.size		_ZN34_INTERNAL_45a73b62_4_k_cu_4057d4694cuda3std3__47nulloptE,(_ZN34_INTERNAL_45a73b62_4_k_cu_4057d4694cuda3std6ranges3__45__cpo8distanceE - _ZN34_INTERNAL_45a73b62_4_k_cu_4057d4694cuda3std3__47nulloptE)
_ZN34_INTERNAL_45a73b62_4_k_cu_4057d4694cuda3std3__47nulloptE:
	.zero		1
	.type		_ZN34_INTERNAL_45a73b62_4_k_cu_4057d4694cuda3std6ranges3__45__cpo8distanceE,@object
	.size		_ZN34_INTERNAL_45a73b62_4_k_cu_4057d4694cuda3std6ranges3__45__cpo8distanceE,(_ZN34_INTERNAL_45a73b62_4_k_cu_4057d4696thrust24THRUST_300001_SM_1000_NS12placeholders2_4E - _ZN34_INTERNAL_45a73b62_4_k_cu_4057d4694cuda3std6ranges3__45__cpo8distanceE)
_ZN34_INTERNAL_45a73b62_4_k_cu_4057d4694cuda3std6ranges3__45__cpo8distanceE:
	.zero		1
	.type		_ZN34_INTERNAL_45a73b62_4_k_cu_4057d4696thrust24THRUST_300001_SM_1000_NS12placeholders2_4E,@object
	.size		_ZN34_INTERNAL_45a73b62_4_k_cu_4057d4696thrust24THRUST_300001_SM_1000_NS12placeholders2_4E,(_ZN34_INTERNAL_45a73b62_4_k_cu_4057d4694cuda3std3__45__cpo6rbeginE - _ZN34_INTERNAL_45a73b62_4_k_cu_4057d4696thrust24THRUST_300001_SM_1000_NS12placeholders2_4E)
_ZN34_INTERNAL_45a73b62_4_k_cu_4057d4696thrust24THRUST_300001_SM_1000_NS12placeholders2_4E:
	.zero		1
	.type		_ZN34_INTERNAL_45a73b62_4_k_cu_4057d4694cuda3std3__45__cpo6rbeginE,@object
	.size		_ZN34_INTERNAL_45a73b62_4_k_cu_4057d4694cuda3std3__45__cpo6rbeginE,(_ZN34_INTERNAL_45a73b62_4_k_cu_4057d4694cuda3std6ranges3__45__cpo7advanceE - _ZN34_INTERNAL_45a73b62_4_k_cu_4057d4694cuda3std3__45__cpo6rbeginE)
_ZN34_INTERNAL_45a73b62_4_k_cu_4057d4694cuda3std3__45__cpo6rbeginE:
	.zero		1
	.type		_ZN34_INTERNAL_45a73b62_4_k_cu_4057d4694cuda3std6ranges3__45__cpo7advanceE,@object
	.size		_ZN34_INTERNAL_45a73b62_4_k_cu_4057d4694cuda3std6ranges3__45__cpo7advanceE,(_ZN34_INTERNAL_45a73b62_4_k_cu_4057d4696thrust24THRUST_300001_SM_1000_NS12placeholders3_10E - _ZN34_INTERNAL_45a73b62_4_k_cu_4057d4694cuda3std6ranges3__45__cpo7advanceE)
_ZN34_INTERNAL_45a73b62_4_k_cu_4057d4694cuda3std6ranges3__45__cpo7advanceE:
	.zero		1
	.type		_ZN34_INTERNAL_45a73b62_4_k_cu_4057d4696thrust24THRUST_300001_SM_1000_NS12placeholders3_10E,@object
	.size		_ZN34_INTERNAL_45a73b62_4_k_cu_4057d4696thrust24THRUST_300001_SM_1000_NS12placeholders3_10E,(_ZN34_INTERNAL_45a73b62_4_k_cu_4057d4694cuda3std3__48in_placeE - _ZN34_INTERNAL_45a73b62_4_k_cu_4057d4696thrust24THRUST_300001_SM_1000_NS12placeholders3_10E)
_ZN34_INTERNAL_45a73b62_4_k_cu_4057d4696thrust24THRUST_300001_SM_1000_NS12placeholders3_10E:
	.zero		1
	.type		_ZN34_INTERNAL_45a73b62_4_k_cu_4057d4694cuda3std3__48in_placeE,@object
	.size		_ZN34_INTERNAL_45a73b62_4_k_cu_4057d4694cuda3std3__48in_placeE,(_ZN34_INTERNAL_45a73b62_4_k_cu_4057d4694cuda3std6ranges3__45__cpo4sizeE - _ZN34_INTERNAL_45a73b62_4_k_cu_4057d4694cuda3std3__48in_placeE)
_ZN34_INTERNAL_45a73b62_4_k_cu_4057d4694cuda3std3__48in_placeE:
	.zero		1
	.type		_ZN34_INTERNAL_45a73b62_4_k_cu_4057d4694cuda3std6ranges3__45__cpo4sizeE,@object
	.size		_ZN34_INTERNAL_45a73b62_4_k_cu_4057d4694cuda3std6ranges3__45__cpo4sizeE,(_ZN34_INTERNAL_45a73b62_4_k_cu_4057d4696thrust24THRUST_300001_SM_1000_NS12placeholders2_2E - _ZN34_INTERNAL_45a73b62_4_k_cu_4057d4694cuda3std6ranges3__45__cpo4sizeE)
_ZN34_INTERNAL_45a73b62_4_k_cu_4057d4694cuda3std6ranges3__45__cpo4sizeE:
	.zero		1
	.type		_ZN34_INTERNAL_45a73b62_4_k_cu_4057d4696thrust24THRUST_300001_SM_1000_NS12placeholders2_2E,@object
	.size		_ZN34_INTERNAL_45a73b62_4_k_cu_4057d4696thrust24THRUST_300001_SM_1000_NS12placeholders2_2E,(_ZN34_INTERNAL_45a73b62_4_k_cu_4057d4694cuda3std3__45__cpo6cbeginE - _ZN34_INTERNAL_45a73b62_4_k_cu_4057d4696thrust24THRUST_300001_SM_1000_NS12placeholders2_2E)
_ZN34_INTERNAL_45a73b62_4_k_cu_4057d4696thrust24THRUST_300001_SM_1000_NS12placeholders2_2E:
	.zero		1
	.type		_ZN34_INTERNAL_45a73b62_4_k_cu_4057d4694cuda3std3__45__cpo6cbeginE,@object
	.size		_ZN34_INTERNAL_45a73b62_4_k_cu_4057d4694cuda3std3__45__cpo6cbeginE,(_ZN34_INTERNAL_45a73b62_4_k_cu_4057d4694cuda3std6ranges3__45__cpo6cbeginE - _ZN34_INTERNAL_45a73b62_4_k_cu_4057d4694cuda3std3__45__cpo6cbeginE)
_ZN34_INTERNAL_45a73b62_4_k_cu_4057d4694cuda3std3__45__cpo6cbeginE:
	.zero		1
	.type		_ZN34_INTERNAL_45a73b62_4_k_cu_4057d4694cuda3std6ranges3__45__cpo6cbeginE,@object
	.size		_ZN34_INTERNAL_45a73b62_4_k_cu_4057d4694cuda3std6ranges3__45__cpo6cbeginE,(_ZN34_INTERNAL_45a73b62_4_k_cu_4057d4696thrust24THRUST_300001_SM_1000_NS12placeholders2_6E - _ZN34_INTERNAL_45a73b62_4_k_cu_4057d4694cuda3std6ranges3__45__cpo6cbeginE)
_ZN34_INTERNAL_45a73b62_4_k_cu_4057d4694cuda3std6ranges3__45__cpo6cbeginE:
	.zero		1
	.type		_ZN34_INTERNAL_45a73b62_4_k_cu_4057d4696thrust24THRUST_300001_SM_1000_NS12placeholders2_6E,@object
	.size		_ZN34_INTERNAL_45a73b62_4_k_cu_4057d4696thrust24THRUST_300001_SM_1000_NS12placeholders2_6E,(_ZN34_INTERNAL_45a73b62_4_k_cu_4057d4694cuda3std3__45__cpo7crbeginE - _ZN34_INTERNAL_45a73b62_4_k_cu_4057d4696thrust24THRUST_300001_SM_1000_NS12placeholders2_6E)
_ZN34_INTERNAL_45a73b62_4_k_cu_4057d4696thrust24THRUST_300001_SM_1000_NS12placeholders2_6E:
	.zero		1
	.type		_ZN34_INTERNAL_45a73b62_4_k_cu_4057d4694cuda3std3__45__cpo7crbeginE,@object
	.size		_ZN34_INTERNAL_45a73b62_4_k_cu_4057d4694cuda3std3__45__cpo7crbeginE,(_ZN34_INTERNAL_45a73b62_4_k_cu_4057d4694cuda3std6ranges3__45__cpo4nextE - _ZN34_INTERNAL_45a73b62_4_k_cu_4057d4694cuda3std3__45__cpo7crbeginE)
_ZN34_INTERNAL_45a73b62_4_k_cu_4057d4694cuda3std3__45__cpo7crbeginE:
	.zero		1
	.type		_ZN34_INTERNAL_45a73b62_4_k_cu_4057d4694cuda3std6ranges3__45__cpo4nextE,@object
	.size		_ZN34_INTERNAL_45a73b62_4_k_cu_4057d4694cuda3std6ranges3__45__cpo4nextE,(_ZN34_INTERNAL_45a73b62_4_k_cu_4057d4694cuda3std6ranges3__45__cpo4swapE - _ZN34_INTERNAL_45a73b62_4_k_cu_4057d4694cuda3std6ranges3__45__cpo4nextE)
_ZN34_INTERNAL_45a73b62_4_k_cu_4057d4694cuda3std6ranges3__45__cpo4nextE:
	.zero		1
	.type		_ZN34_INTERNAL_45a73b62_4_k_cu_4057d4694cuda3std6ranges3__45__cpo4swapE,@object
	.size		_ZN34_INTERNAL_45a73b62_4_k_cu_4057d4694cuda3std6ranges3__45__cpo4swapE,(_ZN34_INTERNAL_45a73b62_4_k_cu_4057d4696thrust24THRUST_300001_SM_1000_NS8cuda_cub10par_nosyncE - _ZN34_INTERNAL_45a73b62_4_k_cu_4057d4694cuda3std6ranges3__45__cpo4swapE)
_ZN34_INTERNAL_45a73b62_4_k_cu_4057d4694cuda3std6ranges3__45__cpo4swapE:
	.zero		1
	.type		_ZN34_INTERNAL_45a73b62_4_k_cu_4057d4696thrust24THRUST_300001_SM_1000_NS8cuda_cub10par_nosyncE,@object
	.size		_ZN34_INTERNAL_45a73b62_4_k_cu_4057d4696thrust24THRUST_300001_SM_1000_NS8cuda_cub10par_nosyncE,(_ZN34_INTERNAL_45a73b62_4_k_cu_4057d4696thrust24THRUST_300001_SM_1000_NS3seqE - _ZN34_INTERNAL_45a73b62_4_k_cu_4057d4696thrust24THRUST_300001_SM_1000_NS8cuda_cub10par_nosyncE)
_ZN34_INTERNAL_45a73b62_4_k_cu_4057d4696thrust24THRUST_300001_SM_1000_NS8cuda_cub10par_nosyncE:
	.zero		1
	.type		_ZN34_INTERNAL_45a73b62_4_k_cu_4057d4696thrust24THRUST_300001_SM_1000_NS3seqE,@object
	.size		_ZN34_INTERNAL_45a73b62_4_k_cu_4057d4696thrust24THRUST_300001_SM_1000_NS3seqE,(_ZN34_INTERNAL_45a73b62_4_k_cu_4057d4694cuda3std3__420unreachable_sentinelE - _ZN34_INTERNAL_45a73b62_4_k_cu_4057d4696thrust24THRUST_300001_SM_1000_NS3seqE)
_ZN34_INTERNAL_45a73b62_4_k_cu_4057d4696thrust24THRUST_300001_SM_1000_NS3seqE:
	.zero		1
	.type		_ZN34_INTERNAL_45a73b62_4_k_cu_4057d4694cuda3std3__420unreachable_sentinelE,@object
	.size		_ZN34_INTERNAL_45a73b62_4_k_cu_4057d4694cuda3std3__420unreachable_sentinelE,(_ZN34_INTERNAL_45a73b62_4_k_cu_4057d4694cuda3std6ranges3__45__cpo5ssizeE - _ZN34_INTERNAL_45a73b62_4_k_cu_4057d4694cuda3std3__420unreachable_sentinelE)
_ZN34_INTERNAL_45a73b62_4_k_cu_4057d4694cuda3std3__420unreachable_sentinelE:
	.zero		1
	.type		_ZN34_INTERNAL_45a73b62_4_k_cu_4057d4694cuda3std6ranges3__45__cpo5ssizeE,@object
	.size		_ZN34_INTERNAL_45a73b62_4_k_cu_4057d4694cuda3std6ranges3__45__cpo5ssizeE,(_ZN34_INTERNAL_45a73b62_4_k_cu_4057d4696thrust24THRUST_300001_SM_1000_NS12placeholders2_3E - _ZN34_INTERNAL_45a73b62_4_k_cu_4057d4694cuda3std6ranges3__45__cpo5ssizeE)
_ZN34_INTERNAL_45a73b62_4_k_cu_4057d4694cuda3std6ranges3__45__cpo5ssizeE:
	.zero		1
	.type		_ZN34_INTERNAL_45a73b62_4_k_cu_4057d4696thrust24THRUST_300001_SM_1000_NS12placeholders2_3E,@object
	.size		_ZN34_INTERNAL_45a73b62_4_k_cu_4057d4696thrust24THRUST_300001_SM_1000_NS12placeholders2_3E,(_ZN34_INTERNAL_45a73b62_4_k_cu_4057d4694cuda3std3__45__cpo4cendE - _ZN34_INTERNAL_45a73b62_4_k_cu_4057d4696thrust24THRUST_300001_SM_1000_NS12placeholders2_3E)
_ZN34_INTERNAL_45a73b62_4_k_cu_4057d4696thrust24THRUST_300001_SM_1000_NS12placeholders2_3E:
	.zero		1
	.type		_ZN34_INTERNAL_45a73b62_4_k_cu_4057d4694cuda3std3__45__cpo4cendE,@object
	.size		_ZN34_INTERNAL_45a73b62_4_k_cu_4057d4694cuda3std3__45__cpo4cendE,(_ZN34_INTERNAL_45a73b62_4_k_cu_4057d4694cuda3std6ranges3__45__cpo4cendE - _ZN34_INTERNAL_45a73b62_4_k_cu_4057d4694cuda3std3__45__cpo4cendE)
_ZN34_INTERNAL_45a73b62_4_k_cu_4057d4694cuda3std3__45__cpo4cendE:
	.zero		1
	.type		_ZN34_INTERNAL_45a73b62_4_k_cu_4057d4694cuda3std6ranges3__45__cpo4cendE,@object
	.size		_ZN34_INTERNAL_45a73b62_4_k_cu_4057d4694cuda3std6ranges3__45__cpo4cendE,(_ZN34_INTERNAL_45a73b62_4_k_cu_4057d4696thrust24THRUST_300001_SM_1000_NS12placeholders2_7E - _ZN34_INTERNAL_45a73b62_4_k_cu_4057d4694cuda3std6ranges3__45__cpo4cendE)
_ZN34_INTERNAL_45a73b62_4_k_cu_4057d4694cuda3std6ranges3__45__cpo4cendE:
	.zero		1
	.type		_ZN34_INTERNAL_45a73b62_4_k_cu_4057d4696thrust24THRUST_300001_SM_1000_NS12placeholders2_7E,@object
	.size		_ZN34_INTERNAL_45a73b62_4_k_cu_4057d4696thrust24THRUST_300001_SM_1000_NS12placeholders2_7E,(_ZN34_INTERNAL_45a73b62_4_k_cu_4057d4694cuda3std3__45__cpo5crendE - _ZN34_INTERNAL_45a73b62_4_k_cu_4057d4696thrust24THRUST_300001_SM_1000_NS12placeholders2_7E)
_ZN34_INTERNAL_45a73b62_4_k_cu_4057d4696thrust24THRUST_300001_SM_1000_NS12placeholders2_7E:
	.zero		1
	.type		_ZN34_INTERNAL_45a73b62_4_k_cu_4057d4694cuda3std3__45__cpo5crendE,@object
	.size		_ZN34_INTERNAL_45a73b62_4_k_cu_4057d4694cuda3std3__45__cpo5crendE,(_ZN34_INTERNAL_45a73b62_4_k_cu_4057d4694cuda3std6ranges3__45__cpo4prevE - _ZN34_INTERNAL_45a73b62_4_k_cu_4057d4694cuda3std3__45__cpo5crendE)
_ZN34_INTERNAL_45a73b62_4_k_cu_4057d4694cuda3std3__45__cpo5crendE:
	.zero		1
	.type		_ZN34_INTERNAL_45a73b62_4_k_cu_4057d4694cuda3std6ranges3__45__cpo4prevE,@object
	.size		_ZN34_INTERNAL_45a73b62_4_k_cu_4057d4694cuda3std6ranges3__45__cpo4prevE,(_ZN34_INTERNAL_45a73b62_4_k_cu_4057d4694cuda3std6ranges3__45__cpo9iter_moveE - _ZN34_INTERNAL_45a73b62_4_k_cu_4057d4694cuda3std6ranges3__45__cpo4prevE)
_ZN34_INTERNAL_45a73b62_4_k_cu_4057d4694cuda3std6ranges3__45__cpo4prevE:
	.zero		1
	.type		_ZN34_INTERNAL_45a73b62_4_k_cu_4057d4694cuda3std6ranges3__45__cpo9iter_moveE,@object
	.size		_ZN34_INTERNAL_45a73b62_4_k_cu_4057d4694cuda3std6ranges3__45__cpo9iter_moveE,(_ZN34_INTERNAL_45a73b62_4_k_cu_4057d4696thrust24THRUST_300001_SM_1000_NS6system6detail10sequential3seqE - _ZN34_INTERNAL_45a73b62_4_k_cu_4057d4694cuda3std6ranges3__45__cpo9iter_moveE)
_ZN34_INTERNAL_45a73b62_4_k_cu_4057d4694cuda3std6ranges3__45__cpo9iter_moveE:
	.zero		1
	.type		_ZN34_INTERNAL_45a73b62_4_k_cu_4057d4696thrust24THRUST_300001_SM_1000_NS6system6detail10sequential3seqE,@object
	.size		_ZN34_INTERNAL_45a73b62_4_k_cu_4057d4696thrust24THRUST_300001_SM_1000_NS6system6detail10sequential3seqE,(_ZN34_INTERNAL_45a73b62_4_k_cu_4057d4696thrust24THRUST_300001_SM_1000_NS12placeholders2_9E - _ZN34_INTERNAL_45a73b62_4_k_cu_4057d4696thrust24THRUST_300001_SM_1000_NS6system6detail10sequential3seqE)
_ZN34_INTERNAL_45a73b62_4_k_cu_4057d4696thrust24THRUST_300001_SM_1000_NS6system6detail10sequential3seqE:
	.zero		1
	.type		_ZN34_INTERNAL_45a73b62_4_k_cu_4057d4696thrust24THRUST_300001_SM_1000_NS12placeholders2_9E,@object
	.size		_ZN34_INTERNAL_45a73b62_4_k_cu_4057d4696thrust24THRUST_300001_SM_1000_NS12placeholders2_9E,(_ZN34_INTERNAL_45a73b62_4_k_cu_4057d4694cuda3std3__419piecewise_constructE - _ZN34_INTERNAL_45a73b62_4_k_cu_4057d4696thrust24THRUST_300001_SM_1000_NS12placeholders2_9E)
_ZN34_INTERNAL_45a73b62_4_k_cu_4057d4696thrust24THRUST_300001_SM_1000_NS12placeholders2_9E:
	.zero		1
	.type		_ZN34_INTERNAL_45a73b62_4_k_cu_4057d4694cuda3std3__419piecewise_constructE,@object
	.size		_ZN34_INTERNAL_45a73b62_4_k_cu_4057d4694cuda3std3__419piecewise_constructE,(_ZN34_INTERNAL_45a73b62_4_k_cu_4057d4694cuda3std6ranges3__45__cpo5cdataE - _ZN34_INTERNAL_45a73b62_4_k_cu_4057d4694cuda3std3__419piecewise_constructE)
_ZN34_INTERNAL_45a73b62_4_k_cu_4057d4694cuda3std3__419piecewise_constructE:
	.zero		1
	.type		_ZN34_INTERNAL_45a73b62_4_k_cu_4057d4694cuda3std6ranges3__45__cpo5cdataE,@object
	.size		_ZN34_INTERNAL_45a73b62_4_k_cu_4057d4694cuda3std6ranges3__45__cpo5cdataE,(_ZN34_INTERNAL_45a73b62_4_k_cu_4057d4696thrust24THRUST_300001_SM_1000_NS12placeholders2_1E - _ZN34_INTERNAL_45a73b62_4_k_cu_4057d4694cuda3std6ranges3__45__cpo5cdataE)
_ZN34_INTERNAL_45a73b62_4_k_cu_4057d4694cuda3std6ranges3__45__cpo5cdataE:
	.zero		1
	.type		_ZN34_INTERNAL_45a73b62_4_k_cu_4057d4696thrust24THRUST_300001_SM_1000_NS12placeholders2_1E,@object
	.size		_ZN34_INTERNAL_45a73b62_4_k_cu_4057d4696thrust24THRUST_300001_SM_1000_NS12placeholders2_1E,(_ZN34_INTERNAL_45a73b62_4_k_cu_4057d4694cuda3std3__45__cpo3endE - _ZN34_INTERNAL_45a73b62_4_k_cu_4057d4696thrust24THRUST_300001_SM_1000_NS12placeholders2_1E)
_ZN34_INTERNAL_45a73b62_4_k_cu_4057d4696thrust24THRUST_300001_SM_1000_NS12placeholders2_1E:
	.zero		1
	.type		_ZN34_INTERNAL_45a73b62_4_k_cu_4057d4694cuda3std3__45__cpo3endE,@object
	.size		_ZN34_INTERNAL_45a73b62_4_k_cu_4057d4694cuda3std3__45__cpo3endE,(_ZN34_INTERNAL_45a73b62_4_k_cu_4057d4694cuda3std6ranges3__45__cpo3endE - _ZN34_INTERNAL_45a73b62_4_k_cu_4057d4694cuda3std3__45__cpo3endE)
_ZN34_INTERNAL_45a73b62_4_k_cu_4057d4694cuda3std3__45__cpo3endE:
	.zero		1
	.type		_ZN34_INTERNAL_45a73b62_4_k_cu_4057d4694cuda3std6ranges3__45__cpo3endE,@object
	.size		_ZN34_INTERNAL_45a73b62_4_k_cu_4057d4694cuda3std6ranges3__45__cpo3endE,(_ZN34_INTERNAL_45a73b62_4_k_cu_4057d4696thrust24THRUST_300001_SM_1000_NS12placeholders2_5E - _ZN34_INTERNAL_45a73b62_4_k_cu_4057d4694cuda3std6ranges3__45__cpo3endE)
_ZN34_INTERNAL_45a73b62_4_k_cu_4057d4694cuda3std6ranges3__45__cpo3endE:
	.zero		1
	.type		_ZN34_INTERNAL_45a73b62_4_k_cu_4057d4696thrust24THRUST_300001_SM_1000_NS12placeholders2_5E,@object
	.size		_ZN34_INTERNAL_45a73b62_4_k_cu_4057d4696thrust24THRUST_300001_SM_1000_NS12placeholders2_5E,(_ZN34_INTERNAL_45a73b62_4_k_cu_4057d4694cuda3std3__45__cpo4rendE - _ZN34_INTERNAL_45a73b62_4_k_cu_4057d4696thrust24THRUST_300001_SM_1000_NS12placeholders2_5E)
_ZN34_INTERNAL_45a73b62_4_k_cu_4057d4696thrust24THRUST_300001_SM_1000_NS12placeholders2_5E:
	.zero		1
	.type		_ZN34_INTERNAL_45a73b62_4_k_cu_4057d4694cuda3std3__45__cpo4rendE,@object
	.size		_ZN34_INTERNAL_45a73b62_4_k_cu_4057d4694cuda3std3__45__cpo4rendE,(_ZN34_INTERNAL_45a73b62_4_k_cu_4057d4694cuda3std6ranges3__45__cpo9iter_swapE - _ZN34_INTERNAL_45a73b62_4_k_cu_4057d4694cuda3std3__45__cpo4rendE)
_ZN34_INTERNAL_45a73b62_4_k_cu_4057d4694cuda3std3__45__cpo4rendE:
	.zero		1
	.type		_ZN34_INTERNAL_45a73b62_4_k_cu_4057d4694cuda3std6ranges3__45__cpo9iter_swapE,@object
	.size		_ZN34_INTERNAL_45a73b62_4_k_cu_4057d4694cuda3std6ranges3__45__cpo9iter_swapE,(_ZN34_INTERNAL_45a73b62_4_k_cu_4057d4694cuda3std3__48unexpectE - _ZN34_INTERNAL_45a73b62_4_k_cu_4057d4694cuda3std6ranges3__45__cpo9iter_swapE)
_ZN34_INTERNAL_45a73b62_4_k_cu_4057d4694cuda3std6ranges3__45__cpo9iter_swapE:
	.zero		1
	.type		_ZN34_INTERNAL_45a73b62_4_k_cu_4057d4694cuda3std3__48unexpectE,@object
	.size		_ZN34_INTERNAL_45a73b62_4_k_cu_4057d4694cuda3std3__48unexpectE,(_ZN34_INTERNAL_45a73b62_4_k_cu_4057d4696thrust24THRUST_300001_SM_1000_NS8cuda_cub3parE - _ZN34_INTERNAL_45a73b62_4_k_cu_4057d4694cuda3std3__48unexpectE)
_ZN34_INTERNAL_45a73b62_4_k_cu_4057d4694cuda3std3__48unexpectE:
	.zero		1
	.type		_ZN34_INTERNAL_45a73b62_4_k_cu_4057d4696thrust24THRUST_300001_SM_1000_NS8cuda_cub3parE,@object
	.size		_ZN34_INTERNAL_45a73b62_4_k_cu_4057d4696thrust24THRUST_300001_SM_1000_NS8cuda_cub3parE,(.L_29 - _ZN34_INTERNAL_45a73b62_4_k_cu_4057d4696thrust24THRUST_300001_SM_1000_NS8cuda_cub3parE)
_ZN34_INTERNAL_45a73b62_4_k_cu_4057d4696thrust24THRUST_300001_SM_1000_NS8cuda_cub3parE:
	.zero		1
.L_29:


//--------------------- .nv.constant0._ZN3cub18CUB_300001_SM_10006detail11EmptyKernelIvEEvv --------------------------
	.section	.nv.constant0._ZN3cub18CUB_300001_SM_10006detail11EmptyKernelIvEEvv,"a",@progbits
	.sectionflags	@""
	.align	4
.nv.constant0._ZN3cub18CUB_300001_SM_10006detail11EmptyKernelIvEEvv:
	.zero		896


//--------------------- .nv.constant0._Z21map_values_kernel_16bPKtPhS1_Piii --------------------------
	.section	.nv.constant0._Z21map_values_kernel_16bPKtPhS1_Piii,"a",@progbits
	.sectionflags	@""
	.align	4
.nv.constant0._Z21map_values_kernel_16bPKtPhS1_Piii:
	.zero		936


//--------------------- SYMBOLS --------------------------

	.type		.nv.reservedSmem.offset0,@object
	.size		.nv.reservedSmem.offset0,0x4
	.type		vprintf,@function
